	.target	sm_86

	.elftype	@"ET_EXEC"


//--------------------- .note.nv.tkinfo           --------------------------
	.section	.note.nv.tkinfo,"",@"SHT_NOTE"
	.sectionflags	@"SHF_NOTE_NV_TKINFO"
	.tkinfo
        /*0018*/ 	.word	0x00000002
        /*0030*/ 	.string	""
        /*0030*/ 	.string	"ptxas"
        /*0030*/ 	.string	"Cuda compilation tools, release 13.1, V13.1.80"
        /*0030*/ 	.string	"Build cuda_13.1.r13.1/compiler.36836380_0"
        /*0030*/ 	.string	"-v  -arch sm_86 "



//--------------------- .note.nv.cuinfo           --------------------------
	.section	.note.nv.cuinfo,"",@"SHT_NOTE"
	.sectionflags	@"SHF_NOTE_NV_CUINFO"
        /*0018*/ 	.short	0x0002
        /*001a*/ 	.short	0x0050
        /*001c*/ 	.short	0x0083
	.zero		2


//--------------------- .nv.info                  --------------------------
	.section	.nv.info,"",@"SHT_CUDA_INFO"
	.align	4


	//----- nvinfo : EIATTR_REGCOUNT
	.align		4
        /*0000*/ 	.byte	0x04, 0x2f
        /*0002*/ 	.short	(.L_1 - .L_0)
	.align		4
.L_0:
        /*0004*/ 	.word	index@(gemm_mma_kernel)
        /*0008*/ 	.word	0x000000b8


	//----- nvinfo : EIATTR_FRAME_SIZE
	.align		4
.L_1:
        /*000c*/ 	.byte	0x04, 0x11
        /*000e*/ 	.short	(.L_3 - .L_2)
	.align		4
.L_2:
        /*0010*/ 	.word	index@(gemm_mma_kernel)
        /*0014*/ 	.word	0x00000000


	//----- nvinfo : EIATTR_MIN_STACK_SIZE
	.align		4
.L_3:
        /*0018*/ 	.byte	0x04, 0x12
        /*001a*/ 	.short	(.L_5 - .L_4)
	.align		4
.L_4:
        /*001c*/ 	.word	index@(gemm_mma_kernel)
        /*0020*/ 	.word	0x00000000
.L_5:


//--------------------- .nv.info.gemm_mma_kernel  --------------------------
	.section	.nv.info.gemm_mma_kernel,"",@"SHT_CUDA_INFO"
	.sectionflags	@""
	.align	4


	//----- nvinfo : EIATTR_CUDA_API_VERSION
	.align		4
        /*0000*/ 	.byte	0x04, 0x37
        /*0002*/ 	.short	(.L_7 - .L_6)
.L_6:
        /*0004*/ 	.word	0x00000083


	//----- nvinfo : EIATTR_SW2861232_WAR
	.align		4
.L_7:
        /*0008*/ 	.byte	0x01, 0x35
	.zero		2


	//----- nvinfo : EIATTR_PARAM_CBANK
	.align		4
        /*000c*/ 	.byte	0x04, 0x0a
        /*000e*/ 	.short	(.L_9 - .L_8)
	.align		4
.L_8:
        /*0010*/ 	.word	index@(.nv.constant0.gemm_mma_kernel)
        /*0014*/ 	.short	0x0160
        /*0016*/ 	.short	0x0024


	//----- nvinfo : EIATTR_CBANK_PARAM_SIZE
	.align		4
.L_9:
        /*0018*/ 	.byte	0x03, 0x19
        /*001a*/ 	.short	0x0024


	//----- nvinfo : EIATTR_KPARAM_INFO
	.align		4
        /*001c*/ 	.byte	0x04, 0x17
        /*001e*/ 	.short	(.L_11 - .L_10)
.L_10:
        /*0020*/ 	.word	0x00000000
        /*0024*/ 	.short	0x0005
        /*0026*/ 	.short	0x0020
        /*0028*/ 	.byte	0x00, 0xf0, 0x11, 0x00


	//----- nvinfo : EIATTR_KPARAM_INFO
	.align		4
.L_11:
        /*002c*/ 	.byte	0x04, 0x17
        /*002e*/ 	.short	(.L_13 - .L_12)
.L_12:
        /*0030*/ 	.word	0x00000000
        /*0034*/ 	.short	0x0004
        /*0036*/ 	.short	0x001c
        /*0038*/ 	.byte	0x00, 0xf0, 0x11, 0x00


	//----- nvinfo : EIATTR_KPARAM_INFO
	.align		4
.L_13:
        /*003c*/ 	.byte	0x04, 0x17
        /*003e*/ 	.short	(.L_15 - .L_14)
.L_14:
        /*0040*/ 	.word	0x00000000
        /*0044*/ 	.short	0x0003
        /*0046*/ 	.short	0x0018
        /*0048*/ 	.byte	0x00, 0xf0, 0x11, 0x00


	//----- nvinfo : EIATTR_KPARAM_INFO
	.align		4
.L_15:
        /*004c*/ 	.byte	0x04, 0x17
        /*004e*/ 	.short	(.L_17 - .L_16)
.L_16:
        /*0050*/ 	.word	0x00000000
        /*0054*/ 	.short	0x0002
        /*0056*/ 	.short	0x0010
        /*0058*/ 	.byte	0x00, 0xf0, 0x21, 0x00


	//----- nvinfo : EIATTR_KPARAM_INFO
	.align		4
.L_17:
        /*005c*/ 	.byte	0x04, 0x17
        /*005e*/ 	.short	(.L_19 - .L_18)
.L_18:
        /*0060*/ 	.word	0x00000000
        /*0064*/ 	.short	0x0001
        /*0066*/ 	.short	0x0008
        /*0068*/ 	.byte	0x00, 0xf0, 0x21, 0x00


	//----- nvinfo : EIATTR_KPARAM_INFO
	.align		4
.L_19:
        /*006c*/ 	.byte	0x04, 0x17
        /*006e*/ 	.short	(.L_21 - .L_20)
.L_20:
        /*0070*/ 	.word	0x00000000
        /*0074*/ 	.short	0x0000
        /*0076*/ 	.short	0x0000
        /*0078*/ 	.byte	0x00, 0xf0, 0x21, 0x00


	//----- nvinfo : EIATTR_WMMA_USED
	.align		4
.L_21:
        /*007c*/ 	.byte	0x01, 0x2b
	.zero		2


	//----- nvinfo : EIATTR_MAXREG_COUNT
	.align		4
        /*0080*/ 	.byte	0x03, 0x1b
        /*0082*/ 	.short	0x00ff


	//----- nvinfo : EIATTR_NUM_BARRIERS
	.align		4
        /*0084*/ 	.byte	0x02, 0x4c
        /*0086*/ 	.byte	0x01
	.zero		1


	//----- nvinfo : EIATTR_MERCURY_ISA_VERSION
	.align		4
        /*0088*/ 	.byte	0x03, 0x5f
        /*008a*/ 	.short	0x0000


	//----- nvinfo : EIATTR_EXIT_INSTR_OFFSETS
	.align		4
        /*008c*/ 	.byte	0x04, 0x1c
        /*008e*/ 	.short	(.L_23 - .L_22)


	//   ....[0]....
.L_22:
        /*0090*/ 	.word	0x00004390


	//   ....[1]....
        /*0094*/ 	.word	0x00005890


	//   ....[2]....
        /*0098*/ 	.word	0x000059c0


	//----- nvinfo : EIATTR_MAX_THREADS
	.align		4
.L_23:
        /*009c*/ 	.byte	0x04, 0x05
        /*009e*/ 	.short	(.L_25 - .L_24)
.L_24:
        /*00a0*/ 	.word	0x00000080
        /*00a4*/ 	.word	0x00000001
        /*00a8*/ 	.word	0x00000001


	//----- nvinfo : EIATTR_CRS_STACK_SIZE
	.align		4
.L_25:
        /*00ac*/ 	.byte	0x04, 0x1e
        /*00ae*/ 	.short	(.L_27 - .L_26)
.L_26:
        /*00b0*/ 	.word	0x00000000
.L_27:


//--------------------- .nv.callgraph             --------------------------
	.section	.nv.callgraph,"",@"SHT_CUDA_CALLGRAPH"
	.align	4
	.sectionentsize	8
	.align		4
        /*0000*/ 	.word	0x00000000
	.align		4
        /*0004*/ 	.word	0xffffffff
	.align		4
        /*0008*/ 	.word	0x00000000
	.align		4
        /*000c*/ 	.word	0xfffffffe
	.align		4
        /*0010*/ 	.word	0x00000000
	.align		4
        /*0014*/ 	.word	0xfffffffd
	.align		4
        /*0018*/ 	.word	0x00000000
	.align		4
        /*001c*/ 	.word	0xfffffffc


//--------------------- .nv.rel.action            --------------------------
	.section	.nv.rel.action,"",@"SHT_CUDA_RELOCINFO"
	.align	8
	.sectionentsize	8
        /*0000*/ 	.byte	0x73, 0x00, 0x00, 0x00, 0x00, 0x00, 0x00, 0x00, 0x00, 0x00, 0x00, 0x11, 0x25, 0x00, 0x05, 0x36


//--------------------- .nv.constant0.gemm_mma_kernel --------------------------
	.section	.nv.constant0.gemm_mma_kernel,"a",@progbits
	.sectionflags	@""
	.align	4
.nv.constant0.gemm_mma_kernel:
	.zero		388


//--------------------- .text.gemm_mma_kernel     --------------------------
	.section	.text.gemm_mma_kernel,"ax",@progbits
	.sectioninfo	@"SHI_REGISTERS=184"
	.align	128
        .global         gemm_mma_kernel
        .type           gemm_mma_kernel,@function
        .size           gemm_mma_kernel,(.L_x_66 - gemm_mma_kernel)
        .other          gemm_mma_kernel,@"STO_CUDA_ENTRY STV_DEFAULT"
gemm_mma_kernel:
.text.gemm_mma_kernel:
[----:B------:R-:W-:Y:S02]  /*0000*/  IMAD.MOV.U32 R1, RZ, RZ, c[0x0][0x28] ;  /* 0x00000a00ff017624 */ /* 0x000fe400078e00ff */
[----:B------:R-:W1:Y:S01]  /*0010*/  S2R R0, SR_TID.X ;  /* 0x0000000000007919 */ /* 0x000e620000002100 */
[----:B------:R-:W-:Y:S01]  /*0020*/  ULDC.64 UR4, c[0x0][0x118] ;  /* 0x0000460000047ab9 */ /* 0x000fe20000000a00 */
[----:B------:R-:W-:Y:S01]  /*0030*/  BSSY B0, `(.L_x_0) ;  /* 0x000012d000007945 */ /* 0x000fe20003800000 */
[----:B------:R-:W-:Y:S01]  /*0040*/  IMAD.MOV.U32 R131, RZ, RZ, RZ ;  /* 0x000000ffff837224 */ /* 0x000fe200078e00ff */
[----:B------:R-:W2:Y:S01]  /*0050*/  S2R R176, SR_CTAID.Y ;  /* 0x0000000000b07919 */ /* 0x000ea20000002600 */
[----:B------:R-:W-:Y:S02]  /*0060*/  IMAD.MOV.U32 R37, RZ, RZ, RZ ;  /* 0x000000ffff257224 */ /* 0x000fe400078e00ff */
[----:B------:R-:W-:Y:S01]  /*0070*/  IMAD.MOV.U32 R41, RZ, RZ, RZ ;  /* 0x000000ffff297224 */ /* 0x000fe200078e00ff */
[----:B------:R-:W3:Y:S01]  /*0080*/  S2R R174, SR_CTAID.X ;  /* 0x0000000000ae7919 */ /* 0x000ee20000002500 */
[----:B------:R-:W-:Y:S02]  /*0090*/  IMAD.MOV.U32 R119, RZ, RZ, RZ ;  /* 0x000000ffff777224 */ /* 0x000fe400078e00ff */
[----:B------:R-:W-:-:S02]  /*00a0*/  IMAD.MOV.U32 R115, RZ, RZ, RZ ;  /* 0x000000ffff737224 */ /* 0x000fc400078e00ff */
[----:B------:R-:W-:Y:S02]  /*00b0*/  IMAD.MOV.U32 R111, RZ, RZ, RZ ;  /* 0x000000ffff6f7224 */ /* 0x000fe400078e00ff */
[----:B------:R-:W-:Y:S02]  /*00c0*/  IMAD.MOV.U32 R107, RZ, RZ, RZ ;  /* 0x000000ffff6b7224 */ /* 0x000fe400078e00ff */
[----:B------:R-:W-:Y:S02]  /*00d0*/  IMAD.MOV.U32 R97, RZ, RZ, RZ ;  /* 0x000000ffff617224 */ /* 0x000fe400078e00ff */
[----:B------:R-:W-:Y:S02]  /*00e0*/  IMAD.MOV.U32 R145, RZ, RZ, RZ ;  /* 0x000000ffff917224 */ /* 0x000fe400078e00ff */
[----:B------:R-:W-:Y:S02]  /*00f0*/  IMAD.MOV.U32 R121, RZ, RZ, RZ ;  /* 0x000000ffff797224 */ /* 0x000fe400078e00ff */
[----:B------:R-:W-:Y:S01]  /*0100*/  IMAD.MOV.U32 R87, RZ, RZ, RZ ;  /* 0x000000ffff577224 */ /* 0x000fe200078e00ff */
[----:B-1----:R-:W-:Y:S01]  /*0110*/  ISETP.GT.AND P0, PT, R0, 0x1f, PT ;  /* 0x0000001f0000780c */ /* 0x002fe20003f04270 */
[----:B------:R-:W-:Y:S01]  /*0120*/  IMAD.MOV.U32 R85, RZ, RZ, RZ ;  /* 0x000000ffff557224 */ /* 0x000fe200078e00ff */
[----:B------:R-:W-:Y:S01]  /*0130*/  SHF.R.S32.HI R3, RZ, 0x1f, R0 ;  /* 0x0000001fff037819 */ /* 0x000fe20000011400 */
[----:B------:R-:W-:-:S02]  /*0140*/  IMAD.MOV.U32 R139, RZ, RZ, RZ ;  /* 0x000000ffff8b7224 */ /* 0x000fc400078e00ff */
[----:B------:R-:W-:Y:S01]  /*0150*/  IMAD.MOV.U32 R137, RZ, RZ, RZ ;  /* 0x000000ffff897224 */ /* 0x000fe200078e00ff */
[----:B------:R-:W-:Y:S01]  /*0160*/  LEA.HI R172, R3, R0, RZ, 0x5 ;  /* 0x0000000003ac7211 */ /* 0x000fe200078f28ff */
[----:B------:R-:W-:Y:S02]  /*0170*/  IMAD.MOV.U32 R149, RZ, RZ, RZ ;  /* 0x000000ffff957224 */ /* 0x000fe400078e00ff */
[----:B------:R-:W-:Y:S01]  /*0180*/  IMAD.MOV.U32 R143, RZ, RZ, RZ ;  /* 0x000000ffff8f7224 */ /* 0x000fe200078e00ff */
[----:B------:R-:W-:Y:S01]  /*0190*/  LEA.HI.SX32 R172, R172, 0xffffffff, 0x1b ;  /* 0xffffffffacac7811 */ /* 0x000fe200078fdaff */
[----:B--2---:R-:W-:Y:S02]  /*01a0*/  IMAD.SHL.U32 R176, R176, 0x80, RZ ;  /* 0x00000080b0b07824 */ /* 0x004fe400078e00ff */
[----:B---3--:R-:W-:Y:S01]  /*01b0*/  IMAD.SHL.U32 R174, R174, 0x80, RZ ;  /* 0x00000080aeae7824 */ /* 0x008fe200078e00ff */
[----:B------:R-:W-:Y:S05]  /*01c0*/  @P0 BRA `(.L_x_1) ;  /* 0x0000113000000947 */ /* 0x000fea0003800000 */
[----:B------:R-:W-:-:S05]  /*01d0*/  IMAD.MOV.U32 R2, RZ, RZ, c[0x0][0x180] ;  /* 0x00006000ff027624 */ /* 0x000fca00078e00ff */
[----:B------:R-:W-:-:S13]  /*01e0*/  ISETP.GE.AND P0, PT, R2, 0x1, PT ;  /* 0x000000010200780c */ /* 0x000fda0003f06270 */
[----:B------:R-:W-:Y:S05]  /*01f0*/  @!P0 BRA `(.L_x_2) ;  /* 0x000010f000008947 */ /* 0x000fea0003800000 */
[----:B------:R-:W-:Y:S01]  /*0200*/  IADD3 R11, -R0, 0x3ff, RZ ;  /* 0x000003ff000b7810 */ /* 0x000fe20007ffe1ff */
[----:B------:R-:W-:Y:S01]  /*0210*/  BSSY B1, `(.L_x_3) ;  /* 0x0000024000017945 */ /* 0x000fe20003800000 */
[----:B------:R-:W-:Y:S02]  /*0220*/  IMAD.MOV.U32 R10, RZ, RZ, R0 ;  /* 0x000000ffff0a7224 */ /* 0x000fe400078e0000 */
[----:B------:R-:W-:-:S04]  /*0230*/  LEA.HI R2, R11, 0x1, RZ, 0x1b ;  /* 0x000000010b027811 */ /* 0x000fc800078fd8ff */
[----:B------:R-:W-:-:S13]  /*0240*/  LOP3.LUT P0, R2, R2, 0x3, RZ, 0xc0, !PT ;  /* 0x0000000302027812 */ /* 0x000fda000780c0ff */
[----:B------:R-:W-:Y:S05]  /*0250*/  @!P0 BRA `(.L_x_4) ;  /* 0x000001f000008947 */ /* 0x000fea0003800000 */
[----:B------:R-:W-:-:S04]  /*0260*/  IMAD.MOV.U32 R10, RZ, RZ, R0 ;  /* 0x000000ffff0a7224 */ /* 0x000fc800078e0000 */
.L_x_7:
[----:B-1----:R-:W-:Y:S01]  /*0270*/  IMAD.SHL.U32 R4, R10, 0x8, RZ ;  /* 0x000000080a047824 */ /* 0x002fe200078e00ff */
[----:B------:R-:W-:Y:S01]  /*0280*/  SHF.R.S32.HI R7, RZ, 0x1f, R10 ;  /* 0x0000001fff077819 */ /* 0x000fe2000001140a */
[----:B------:R-:W-:Y:S01]  /*0290*/  BSSY B2, `(.L_x_5) ;  /* 0x0000019000027945 */ /* 0x000fe20003800000 */
[----:B------:R-:W-:Y:S02]  /*02a0*/  IADD3 R2, R2, -0x1, RZ ;  /* 0xffffffff02027810 */ /* 0x000fe40007ffe0ff */
[----:B------:R-:W-:Y:S02]  /*02b0*/  SHF.R.S32.HI R5, RZ, 0x1f, R4 ;  /* 0x0000001fff057819 */ /* 0x000fe40000011404 */
[----:B------:R-:W-:Y:S02]  /*02c0*/  LEA.HI R7, R7, R10, RZ, 0x3 ;  /* 0x0000000a07077211 */ /* 0x000fe400078f18ff */
[----:B------:R-:W-:Y:S02]  /*02d0*/  LEA.HI R5, R5, R4, RZ, 0x6 ;  /* 0x0000000405057211 */ /* 0x000fe400078f30ff */
[----:B------:R-:W-:-:S02]  /*02e0*/  SHF.R.S32.HI R6, RZ, 0x3, R7 ;  /* 0x00000003ff067819 */ /* 0x000fc40000011407 */
[----:B------:R-:W-:Y:S02]  /*02f0*/  LOP3.LUT R5, R5, 0xffffffc0, RZ, 0xc0, !PT ;  /* 0xffffffc005057812 */ /* 0x000fe400078ec0ff */
[----:B------:R-:W-:-:S03]  /*0300*/  ISETP.NE.AND P1, PT, R2, RZ, PT ;  /* 0x000000ff0200720c */ /* 0x000fc60003f25270 */
[----:B------:R-:W-:Y:S02]  /*0310*/  IMAD.IADD R9, R4, 0x1, -R5 ;  /* 0x0000000104097824 */ /* 0x000fe400078e0a05 */
[----:B------:R-:W-:-:S03]  /*0320*/  IMAD.IADD R4, R176, 0x1, R6 ;  /* 0x00000001b0047824 */ /* 0x000fc600078e0206 */
[----:B------:R-:W-:-:S04]  /*0330*/  ISETP.GE.AND P0, PT, R9, c[0x0][0x180], PT ;  /* 0x0000600009007a0c */ /* 0x000fc80003f06270 */
[----:B------:R-:W-:-:S13]  /*0340*/  ISETP.GE.OR P0, PT, R4, c[0x0][0x178], P0 ;  /* 0x00005e0004007a0c */ /* 0x000fda0000706670 */
[----:B------:R-:W-:Y:S05]  /*0350*/  @P0 BRA `(.L_x_6) ;  /* 0x000000c000000947 */ /* 0x000fea0003800000 */
[----:B------:R-:W-:Y:S01]  /*0360*/  IMAD R4, R4, c[0x0][0x180], RZ ;  /* 0x0000600004047a24 */ /* 0x000fe200078e02ff */
[--C-:B------:R-:W-:Y:S01]  /*0370*/  SHF.R.S32.HI R5, RZ, 0x1f, R9.reuse ;  /* 0x0000001fff057819 */ /* 0x100fe20000011409 */
[----:B------:R-:W-:-:S03]  /*0380*/  IMAD R6, R6, 0x48, R9 ;  /* 0x0000004806067824 */ /* 0x000fc600078e0209 */
[----:B------:R-:W-:-:S04]  /*0390*/  IADD3 R7, P0, R9, R4, RZ ;  /* 0x0000000409077210 */ /* 0x000fc80007f1e0ff */
[----:B------:R-:W-:Y:S02]  /*03a0*/  LEA.HI.X.SX32 R8, R4, R5, 0x1, P0 ;  /* 0x0000000504087211 */ /* 0x000fe400000f0eff */
[----:B------:R-:W-:-:S04]  /*03b0*/  LEA R4, P0, R7, c[0x0][0x160], 0x1 ;  /* 0x0000580007047a11 */ /* 0x000fc800078008ff */
[----:B------:R-:W-:Y:S01]  /*03c0*/  LEA.HI.X R5, R7, c[0x0][0x164], R8, 0x1, P0 ;  /* 0x0000590007057a11 */ /* 0x000fe200000f0c08 */
[----:B------:R-:W-:-:S05]  /*03d0*/  IMAD.SHL.U32 R7, R6, 0x2, RZ ;  /* 0x0000000206077824 */ /* 0x000fca00078e00ff */
[----:B------:R-:W-:Y:S01]  /*03e0*/  @!PT LDS RZ, [RZ] ;  /* 0x00000000fffff984 */ /* 0x000fe20000000800 */
[----:B------:R-:W-:Y:S01]  /*03f0*/  @!PT LDS RZ, [RZ] ;  /* 0x00000000fffff984 */ /* 0x000fe20000000800 */
[----:B------:R-:W-:Y:S01]  /*0400*/  @!PT LDS RZ, [RZ] ;  /* 0x00000000fffff984 */ /* 0x000fe20000000800 */
[----:B------:R1:W-:Y:S03]  /*0410*/  LDGSTS.E.128 [R7+0x80], [R4.64] ;  /* 0x0008000004077fae */ /* 0x0003e6000b921c44 */
.L_x_6:
[----:B------:R-:W-:Y:S05]  /*0420*/  BSYNC B2 ;  /* 0x0000000000027941 */ /* 0x000fea0003800000 */
.L_x_5:
[----:B------:R-:W-:Y:S01]  /*0430*/  IADD3 R10, R10, 0x20, RZ ;  /* 0x000000200a0a7810 */ /* 0x000fe20007ffe0ff */
[----:B------:R-:W-:Y:S05]  /*0440*/  @P1 BRA `(.L_x_7) ;  /* 0xfffffe2000001947 */ /* 0x000fea000383ffff */
.L_x_4:
[----:B------:R-:W-:Y:S05]  /*0450*/  BSYNC B1 ;  /* 0x0000000000017941 */ /* 0x000fea0003800000 */
.L_x_3:
[----:B------:R-:W-:Y:S01]  /*0460*/  ISETP.GE.U32.AND P0, PT, R11, 0x60, PT ;  /* 0x000000600b00780c */ /* 0x000fe20003f06070 */
[----:B------:R-:W-:-:S12]  /*0470*/  BSSY B1, `(.L_x_8) ;  /* 0x000005e000017945 */ /* 0x000fd80003800000 */
[----:B------:R-:W-:Y:S05]  /*0480*/  @!P0 BRA `(.L_x_9) ;  /* 0x000005c000008947 */ /* 0x000fea0003800000 */
.L_x_12:
[C---:B-1----:R-:W-:Y:S01]  /*0490*/  IADD3 R4, R10.reuse, 0x20, RZ ;  /* 0x000000200a047810 */ /* 0x042fe20007ffe0ff */
[C---:B------:R-:W-:Y:S01]  /*04a0*/  IMAD.SHL.U32 R2, R10.reuse, 0x8, RZ ;  /* 0x000000080a027824 */ /* 0x040fe200078e00ff */
[----:B------:R-:W-:Y:S01]  /*04b0*/  IADD3 R8, R10, 0x40, RZ ;  /* 0x000000400a087810 */ /* 0x000fe20007ffe0ff */
[----:B------:R-:W-:Y:S01]  /*04c0*/  BSSY B2, `(.L_x_10) ;  /* 0x0000057000027945 */ /* 0x000fe20003800000 */
[----:B------:R-:W-:Y:S02]  /*04d0*/  SHF.R.S32.HI R7, RZ, 0x1f, R4 ;  /* 0x0000001fff077819 */ /* 0x000fe40000011404 */
[----:B------:R-:W-:Y:S01]  /*04e0*/  SHF.R.S32.HI R9, RZ, 0x1f, R8 ;  /* 0x0000001fff097819 */ /* 0x000fe20000011408 */
[----:B------:R-:W-:Y:S01]  /*04f0*/  IMAD.SHL.U32 R11, R8, 0x8, RZ ;  /* 0x00000008080b7824 */ /* 0x000fe200078e00ff */
[----:B------:R-:W-:Y:S01]  /*0500*/  LEA.HI R6, R7, R4, RZ, 0x3 ;  /* 0x0000000407067211 */ /* 0x000fe200078f18ff */
[----:B------:R-:W-:Y:S01]  /*0510*/  IMAD.SHL.U32 R4, R4, 0x8, RZ ;  /* 0x0000000804047824 */ /* 0x000fe200078e00ff */
[----:B------:R-:W-:-:S02]  /*0520*/  SHF.R.S32.HI R5, RZ, 0x1f, R2 ;  /* 0x0000001fff057819 */ /* 0x000fc40000011402 */
[----:B------:R-:W-:Y:S02]  /*0530*/  SHF.R.S32.HI R12, RZ, 0x1f, R11 ;  /* 0x0000001fff0c7819 */ /* 0x000fe4000001140b */
[----:B------:R-:W-:Y:S02]  /*0540*/  LEA.HI R8, R9, R8, RZ, 0x3 ;  /* 0x0000000809087211 */ /* 0x000fe400078f18ff */
[----:B------:R-:W-:Y:S02]  /*0550*/  SHF.R.S32.HI R9, RZ, 0x1f, R4 ;  /* 0x0000001fff097819 */ /* 0x000fe40000011404 */
[----:B------:R-:W-:Y:S02]  /*0560*/  LEA.HI R5, R5, R2, RZ, 0x6 ;  /* 0x0000000205057211 */ /* 0x000fe400078f30ff */
[----:B------:R-:W-:Y:S02]  /*0570*/  SHF.R.S32.HI R7, RZ, 0x1f, R10 ;  /* 0x0000001fff077819 */ /* 0x000fe4000001140a */
[----:B------:R-:W-:-:S02]  /*0580*/  LEA.HI R12, R12, R11, RZ, 0x6 ;  /* 0x0000000b0c0c7211 */ /* 0x000fc400078f30ff */
[----:B------:R-:W-:Y:S02]  /*0590*/  LEA.HI R9, R9, R4, RZ, 0x6 ;  /* 0x0000000409097211 */ /* 0x000fe400078f30ff */
[----:B------:R-:W-:Y:S02]  /*05a0*/  LOP3.LUT R5, R5, 0xffffffc0, RZ, 0xc0, !PT ;  /* 0xffffffc005057812 */ /* 0x000fe400078ec0ff */
[----:B------:R-:W-:Y:S02]  /*05b0*/  LEA.HI R7, R7, R10, RZ, 0x3 ;  /* 0x0000000a07077211 */ /* 0x000fe400078f18ff */
[----:B------:R-:W-:Y:S01]  /*05c0*/  LOP3.LUT R12, R12, 0xffffffc0, RZ, 0xc0, !PT ;  /* 0xffffffc00c0c7812 */ /* 0x000fe200078ec0ff */
[----:B------:R-:W-:Y:S01]  /*05d0*/  IMAD.IADD R15, R2, 0x1, -R5 ;  /* 0x00000001020f7824 */ /* 0x000fe200078e0a05 */
[----:B------:R-:W-:Y:S02]  /*05e0*/  LOP3.LUT R9, R9, 0xffffffc0, RZ, 0xc0, !PT ;  /* 0xffffffc009097812 */ /* 0x000fe400078ec0ff */
[----:B------:R-:W-:Y:S01]  /*05f0*/  SHF.R.S32.HI R14, RZ, 0x3, R7 ;  /* 0x00000003ff0e7819 */ /* 0x000fe20000011407 */
[----:B------:R-:W-:Y:S01]  /*0600*/  IMAD.IADD R18, R11, 0x1, -R12 ;  /* 0x000000010b127824 */ /* 0x000fe200078e0a0c */
[----:B------:R-:W-:Y:S01]  /*0610*/  IADD3 R2, R10, 0x60, RZ ;  /* 0x000000600a027810 */ /* 0x000fe20007ffe0ff */
[----:B------:R-:W-:Y:S01]  /*0620*/  IMAD.IADD R16, R4, 0x1, -R9 ;  /* 0x0000000104107824 */ /* 0x000fe200078e0a09 */
[----:B------:R-:W-:Y:S01]  /*0630*/  SHF.R.S32.HI R11, RZ, 0x3, R6 ;  /* 0x00000003ff0b7819 */ /* 0x000fe20000011406 */
[----:B------:R-:W-:Y:S01]  /*0640*/  IMAD.IADD R9, R176, 0x1, R14 ;  /* 0x00000001b0097824 */ /* 0x000fe200078e020e */
[----:B------:R-:W-:Y:S01]  /*0650*/  SHF.R.S32.HI R17, RZ, 0x3, R8 ;  /* 0x00000003ff117819 */ /* 0x000fe20000011408 */
[----:B------:R-:W-:Y:S01]  /*0660*/  IMAD.SHL.U32 R7, R2, 0x8, RZ ;  /* 0x0000000802077824 */ /* 0x000fe200078e00ff */
[----:B------:R-:W-:Y:S01]  /*0670*/  ISETP.GE.AND P1, PT, R15, c[0x0][0x180], PT ;  /* 0x000060000f007a0c */ /* 0x000fe20003f26270 */
[----:B------:R-:W-:Y:S01]  /*0680*/  IMAD.IADD R8, R176, 0x1, R11 ;  /* 0x00000001b0087824 */ /* 0x000fe200078e020b */
[----:B------:R-:W-:Y:S01]  /*0690*/  ISETP.GE.AND P0, PT, R16, c[0x0][0x180], PT ;  /* 0x0000600010007a0c */ /* 0x000fe20003f06270 */
[----:B------:R-:W-:Y:S01]  /*06a0*/  IMAD.IADD R12, R176, 0x1, R17 ;  /* 0x00000001b00c7824 */ /* 0x000fe200078e0211 */
[----:B------:R-:W-:-:S02]  /*06b0*/  ISETP.GE.AND P2, PT, R18, c[0x0][0x180], PT ;  /* 0x0000600012007a0c */ /* 0x000fc40003f46270 */
[----:B------:R-:W-:Y:S02]  /*06c0*/  ISETP.GE.OR P1, PT, R9, c[0x0][0x178], P1 ;  /* 0x00005e0009007a0c */ /* 0x000fe40000f26670 */
[----:B------:R-:W-:Y:S02]  /*06d0*/  SHF.R.S32.HI R4, RZ, 0x1f, R7 ;  /* 0x0000001fff047819 */ /* 0x000fe40000011407 */
[----:B------:R-:W-:Y:S02]  /*06e0*/  ISETP.GE.OR P0, PT, R8, c[0x0][0x178], P0 ;  /* 0x00005e0008007a0c */ /* 0x000fe40000706670 */
[----:B------:R-:W-:Y:S02]  /*06f0*/  ISETP.GE.OR P2, PT, R12, c[0x0][0x178], P2 ;  /* 0x00005e000c007a0c */ /* 0x000fe40001746670 */
[----:B------:R-:W-:Y:S02]  /*0700*/  LEA.HI R4, R4, R7, RZ, 0x6 ;  /* 0x0000000704047211 */ /* 0x000fe400078f30ff */
[----:B------:R-:W-:-:S02]  /*0710*/  SHF.R.S32.HI R5, RZ, 0x1f, R2 ;  /* 0x0000001fff057819 */ /* 0x000fc40000011402 */
[----:B------:R-:W-:Y:S01]  /*0720*/  LOP3.LUT R6, R4, 0xffffffc0, RZ, 0xc0, !PT ;  /* 0xffffffc004067812 */ /* 0x000fe200078ec0ff */
[----:B------:R-:W-:Y:S01]  /*0730*/  @!P1 IMAD R4, R9, c[0x0][0x180], RZ ;  /* 0x0000600009049a24 */ /* 0x000fe200078e02ff */
[----:B------:R-:W-:Y:S01]  /*0740*/  LEA.HI R13, R5, R2, RZ, 0x3 ;  /* 0x00000002050d7211 */ /* 0x000fe200078f18ff */
[--C-:B------:R-:W-:Y:S02]  /*0750*/  @!P1 IMAD R2, R14, 0x48, R15.reuse ;  /* 0x000000480e029824 */ /* 0x100fe400078e020f */
[----:B------:R-:W-:Y:S01]  /*0760*/  IMAD.IADD R19, R7, 0x1, -R6 ;  /* 0x0000000107137824 */ /* 0x000fe200078e0a06 */
[----:B------:R-:W-:Y:S01]  /*0770*/  @!P1 SHF.R.S32.HI R7, RZ, 0x1f, R15 ;  /* 0x0000001fff079819 */ /* 0x000fe2000001140f */
[----:B------:R-:W-:Y:S01]  /*0780*/  @!P0 IMAD R5, R8, c[0x0][0x180], RZ ;  /* 0x0000600008058a24 */ /* 0x000fe200078e02ff */
[----:B------:R-:W-:Y:S01]  /*0790*/  @!P1 IADD3 R15, P3, R15, R4, RZ ;  /* 0x000000040f0f9210 */ /* 0x000fe20007f7e0ff */
[----:B------:R-:W-:Y:S01]  /*07a0*/  @!P2 IMAD R6, R12, c[0x0][0x180], RZ ;  /* 0x000060000c06aa24 */ /* 0x000fe200078e02ff */
[--C-:B------:R-:W-:Y:S01]  /*07b0*/  @!P0 SHF.R.S32.HI R8, RZ, 0x1f, R16.reuse ;  /* 0x0000001fff088819 */ /* 0x100fe20000011410 */
[----:B------:R-:W-:Y:S01]  /*07c0*/  @!P0 IMAD R11, R11, 0x48, R16 ;  /* 0x000000480b0b8824 */ /* 0x000fe200078e0210 */
[----:B------:R-:W-:Y:S01]  /*07d0*/  @!P0 IADD3 R16, P4, R16, R5, RZ ;  /* 0x0000000510108210 */ /* 0x000fe20007f9e0ff */
[--C-:B------:R-:W-:Y:S01]  /*07e0*/  @!P2 IMAD R12, R17, 0x48, R18.reuse ;  /* 0x00000048110ca824 */ /* 0x100fe200078e0212 */
[----:B------:R-:W-:Y:S01]  /*07f0*/  @!P2 SHF.R.S32.HI R9, RZ, 0x1f, R18 ;  /* 0x0000001fff09a819 */ /* 0x000fe20000011412 */
[----:B------:R-:W-:Y:S01]  /*0800*/  @!P0 IMAD.SHL.U32 R11, R11, 0x2, RZ ;  /* 0x000000020b0b8824 */ /* 0x000fe200078e00ff */
[----:B------:R-:W-:-:S02]  /*0810*/  @!P2 IADD3 R14, P5, R18, R6, RZ ;  /* 0x00000006120ea210 */ /* 0x000fc40007fbe0ff */
[----:B------:R-:W-:Y:S02]  /*0820*/  @!P1 LEA.HI.X.SX32 R18, R4, R7, 0x1, P3 ;  /* 0x0000000704129211 */ /* 0x000fe400018f0eff */
[----:B------:R-:W-:Y:S02]  /*0830*/  @!P1 LEA R4, P3, R15, c[0x0][0x160], 0x1 ;  /* 0x000058000f049a11 */ /* 0x000fe400078608ff */
[----:B------:R-:W-:Y:S02]  /*0840*/  @!P0 LEA.HI.X.SX32 R7, R5, R8, 0x1, P4 ;  /* 0x0000000805078211 */ /* 0x000fe400020f0eff */
[----:B------:R-:W-:Y:S02]  /*0850*/  @!P2 LEA.HI.X.SX32 R9, R6, R9, 0x1, P5 ;  /* 0x000000090609a211 */ /* 0x000fe400028f0eff */
[----:B------:R-:W-:Y:S02]  /*0860*/  @!P0 LEA R6, P4, R16, c[0x0][0x160], 0x1 ;  /* 0x0000580010068a11 */ /* 0x000fe400078808ff */
[----:B------:R-:W-:-:S02]  /*0870*/  @!P2 LEA R8, P5, R14, c[0x0][0x160], 0x1 ;  /* 0x000058000e08aa11 */ /* 0x000fc400078a08ff */
[----:B------:R-:W-:Y:S01]  /*0880*/  @!P1 LEA.HI.X R5, R15, c[0x0][0x164], R18, 0x1, P3 ;  /* 0x000059000f059a11 */ /* 0x000fe200018f0c12 */
[----:B------:R-:W-:Y:S01]  /*0890*/  @!P1 IMAD.SHL.U32 R15, R2, 0x2, RZ ;  /* 0x00000002020f9824 */ /* 0x000fe200078e00ff */
[----:B------:R-:W-:Y:S02]  /*08a0*/  @!P0 LEA.HI.X R7, R16, c[0x0][0x164], R7, 0x1, P4 ;  /* 0x0000590010078a11 */ /* 0x000fe400020f0c07 */
[----:B------:R-:W-:Y:S01]  /*08b0*/  SHF.R.S32.HI R17, RZ, 0x3, R13 ;  /* 0x00000003ff117819 */ /* 0x000fe2000001140d */
[----:B------:R-:W-:Y:S01]  /*08c0*/  @!P2 IMAD.SHL.U32 R13, R12, 0x2, RZ ;  /* 0x000000020c0da824 */ /* 0x000fe200078e00ff */
[----:B------:R-:W-:Y:S01]  /*08d0*/  @!P2 LEA.HI.X R9, R14, c[0x0][0x164], R9, 0x1, P5 ;  /* 0x000059000e09aa11 */ /* 0x000fe200028f0c09 */
[----:B------:R-:W-:Y:S01]  /*08e0*/  @!PT LDS RZ, [RZ] ;  /* 0x00000000fffff984 */ /* 0x000fe20000000800 */
[----:B------:R-:W-:Y:S01]  /*08f0*/  @!PT LDS RZ, [RZ] ;  /* 0x00000000fffff984 */ /* 0x000fe20000000800 */
[----:B------:R-:W-:Y:S01]  /*0900*/  @!PT LDS RZ, [RZ] ;  /* 0x00000000fffff984 */ /* 0x000fe20000000800 */
[----:B------:R1:W-:Y:S01]  /*0910*/  @!P1 LDGSTS.E.128 [R15+0x80], [R4.64] ;  /* 0x00080000040f9fae */ /* 0x0003e2000b921c44 */
[----:B------:R-:W-:Y:S01]  /*0920*/  ISETP.GE.AND P1, PT, R19, c[0x0][0x180], PT ;  /* 0x0000600013007a0c */ /* 0x000fe20003f26270 */
[----:B------:R-:W-:Y:S02]  /*0930*/  IMAD.IADD R2, R176, 0x1, R17 ;  /* 0x00000001b0027824 */ /* 0x000fe400078e0211 */
[----:B------:R1:W-:Y:S01]  /*0940*/  @!P0 LDGSTS.E.128 [R11+0x80], [R6.64] ;  /* 0x00080000060b8fae */ /* 0x0003e2000b921c44 */
[----:B------:R-:W-:-:S02]  /*0950*/  ISETP.GE.AND P0, PT, R10, 0x380, PT ;  /* 0x000003800a00780c */ /* 0x000fc40003f06270 */
[----:B------:R-:W-:Y:S01]  /*0960*/  ISETP.GE.OR P1, PT, R2, c[0x0][0x178], P1 ;  /* 0x00005e0002007a0c */ /* 0x000fe20000f26670 */
[----:B------:R1:W-:Y:S01]  /*0970*/  @!P2 LDGSTS.E.128 [R13+0x80], [R8.64] ;  /* 0x00080000080dafae */ /* 0x0003e2000b921c44 */
[----:B------:R-:W-:-:S11]  /*0980*/  IADD3 R10, R10, 0x80, RZ ;  /* 0x000000800a0a7810 */ /* 0x000fd60007ffe0ff */
[----:B------:R-:W-:Y:S05]  /*0990*/  @P1 BRA `(.L_x_11) ;  /* 0x0000009000001947 */ /* 0x000fea0003800000 */
[----:B-1----:R-:W-:Y:S01]  /*09a0*/  IMAD R4, R2, c[0x0][0x180], RZ ;  /* 0x0000600002047a24 */ /* 0x002fe200078e02ff */
[--C-:B------:R-:W-:Y:S01]  /*09b0*/  SHF.R.S32.HI R5, RZ, 0x1f, R19.reuse ;  /* 0x0000001fff057819 */ /* 0x100fe20000011413 */
[----:B------:R-:W-:-:S03]  /*09c0*/  IMAD R2, R17, 0x48, R19 ;  /* 0x0000004811027824 */ /* 0x000fc600078e0213 */
[----:B------:R-:W-:Y:S01]  /*09d0*/  IADD3 R6, P1, R19, R4, RZ ;  /* 0x0000000413067210 */ /* 0x000fe20007f3e0ff */
[----:B------:R-:W-:-:S03]  /*09e0*/  IMAD.SHL.U32 R7, R2, 0x2, RZ ;  /* 0x0000000202077824 */ /* 0x000fc600078e00ff */
[----:B------:R-:W-:Y:S02]  /*09f0*/  LEA.HI.X.SX32 R5, R4, R5, 0x1, P1 ;  /* 0x0000000504057211 */ /* 0x000fe400008f0eff */
[----:B------:R-:W-:-:S04]  /*0a00*/  LEA R4, P1, R6, c[0x0][0x160], 0x1 ;  /* 0x0000580006047a11 */ /* 0x000fc800078208ff */
[----:B------:R-:W-:-:S05]  /*0a10*/  LEA.HI.X R5, R6, c[0x0][0x164], R5, 0x1, P1 ;  /* 0x0000590006057a11 */ /* 0x000fca00008f0c05 */
[----:B------:R1:W-:Y:S04]  /*0a20*/  LDGSTS.E.128 [R7+0x80], [R4.64] ;  /* 0x0008000004077fae */ /* 0x0003e8000b921c44 */
.L_x_11:
[----:B-1----:R-:W-:Y:S05]  /*0a30*/  BSYNC B2 ;  /* 0x0000000000027941 */ /* 0x002fea0003800000 */
.L_x_10:
[----:B------:R-:W-:Y:S05]  /*0a40*/  @!P0 BRA `(.L_x_12) ;  /* 0xfffffa4000008947 */ /* 0x000fea000383ffff */
.L_x_9:
[----:B------:R-:W-:Y:S05]  /*0a50*/  BSYNC B1 ;  /* 0x0000000000017941 */ /* 0x000fea0003800000 */
.L_x_8:
[C---:B-1----:R-:W-:Y:S01]  /*0a60*/  IMNMX R5, R0.reuse, 0x3e0, !PT ;  /* 0x000003e000057817 */ /* 0x042fe20007800200 */
[----:B------:R-:W-:Y:S01]  /*0a70*/  BSSY B1, `(.L_x_13) ;  /* 0x0000026000017945 */ /* 0x000fe20003800000 */
[----:B------:R-:W-:Y:S02]  /*0a80*/  IMAD.MOV.U32 R10, RZ, RZ, R0 ;  /* 0x000000ffff0a7224 */ /* 0x000fe400078e0000 */
[----:B------:R-:W-:-:S04]  /*0a90*/  IADD3 R2, -R0, 0x1f, R5 ;  /* 0x0000001f00027810 */ /* 0x000fc80007ffe105 */
[----:B------:R-:W-:-:S04]  /*0aa0*/  LEA.HI R4, R2, 0x1, RZ, 0x1b ;  /* 0x0000000102047811 */ /* 0x000fc800078fd8ff */
[----:B------:R-:W-:-:S13]  /*0ab0*/  LOP3.LUT P0, R4, R4, 0x3, RZ, 0xc0, !PT ;  /* 0x0000000304047812 */ /* 0x000fda000780c0ff */
[----:B------:R-:W-:Y:S05]  /*0ac0*/  @!P0 BRA `(.L_x_14) ;  /* 0x0000020000008947 */ /* 0x000fea0003800000 */
[----:B------:R-:W-:Y:S02]  /*0ad0*/  IMAD.MOV.U32 R6, RZ, RZ, R4 ;  /* 0x000000ffff067224 */ /* 0x000fe400078e0004 */
[----:B------:R-:W-:-:S04]  /*0ae0*/  IMAD.MOV.U32 R10, RZ, RZ, R0 ;  /* 0x000000ffff0a7224 */ /* 0x000fc800078e0000 */
.L_x_17:
[----:B-1----:R-:W-:Y:S01]  /*0af0*/  IMAD.SHL.U32 R4, R10, 0x8, RZ ;  /* 0x000000080a047824 */ /* 0x002fe200078e00ff */
[----:B------:R-:W-:Y:S01]  /*0b00*/  SHF.R.S32.HI R7, RZ, 0x1f, R10 ;  /* 0x0000001fff077819 */ /* 0x000fe2000001140a */
[----:B------:R-:W-:Y:S01]  /*0b10*/  BSSY B2, `(.L_x_15) ;  /* 0x0000019000027945 */ /* 0x000fe20003800000 */
[----:B------:R-:W-:Y:S02]  /*0b20*/  IADD3 R6, R6, -0x1, RZ ;  /* 0xffffffff06067810 */ /* 0x000fe40007ffe0ff */
[----:B------:R-:W-:Y:S02]  /*0b30*/  SHF.R.S32.HI R5, RZ, 0x1f, R4 ;  /* 0x0000001fff057819 */ /* 0x000fe40000011404 */
[----:B------:R-:W-:Y:S02]  /*0b40*/  LEA.HI R7, R7, R10, RZ, 0x4 ;  /* 0x0000000a07077211 */ /* 0x000fe400078f20ff */
[----:B------:R-:W-:-:S02]  /*0b50*/  LEA.HI R5, R5, R4, RZ, 0x7 ;  /* 0x0000000405057211 */ /* 0x000fc400078f38ff */
[----:B------:R-:W-:Y:S02]  /*0b60*/  SHF.R.S32.HI R12, RZ, 0x4, R7 ;  /* 0x00000004ff0c7819 */ /* 0x000fe40000011407 */
[----:B------:R-:W-:Y:S02]  /*0b70*/  LOP3.LUT R5, R5, 0xffffff80, RZ, 0xc0, !PT ;  /* 0xffffff8005057812 */ /* 0x000fe400078ec0ff */
[----:B------:R-:W-:-:S03]  /*0b80*/  ISETP.NE.AND P1, PT, R6, RZ, PT ;  /* 0x000000ff0600720c */ /* 0x000fc60003f25270 */
[----:B------:R-:W-:-:S04]  /*0b90*/  IMAD.IADD R9, R4, 0x1, -R5 ;  /* 0x0000000104097824 */ /* 0x000fc800078e0a05 */
[----:B------:R-:W-:-:S05]  /*0ba0*/  IMAD.IADD R11, R174, 0x1, R9 ;  /* 0x00000001ae0b7824 */ /* 0x000fca00078e0209 */
[----:B------:R-:W-:-:S04]  /*0bb0*/  ISETP.GE.AND P0, PT, R11, c[0x0][0x17c], PT ;  /* 0x00005f000b007a0c */ /* 0x000fc80003f06270 */
[----:B------:R-:W-:-:S13]  /*0bc0*/  ISETP.GE.OR P0, PT, R12, c[0x0][0x180], P0 ;  /* 0x000060000c007a0c */ /* 0x000fda0000706670 */
[----:B------:R-:W-:Y:S05]  /*0bd0*/  @P0 BRA `(.L_x_16) ;  /* 0x000000c000000947 */ /* 0x000fea0003800000 */
[C---:B------:R-:W-:Y:S01]  /*0be0*/  IMAD R4, R12.reuse, c[0x0][0x17c], RZ ;  /* 0x00005f000c047a24 */ /* 0x040fe200078e02ff */
[----:B------:R-:W-:Y:S01]  /*0bf0*/  SHF.R.S32.HI R5, RZ, 0x1f, R11 ;  /* 0x0000001fff057819 */ /* 0x000fe2000001140b */
[----:B------:R-:W-:-:S03]  /*0c00*/  IMAD R7, R12, 0x88, R9 ;  /* 0x000000880c077824 */ /* 0x000fc600078e0209 */
[----:B------:R-:W-:Y:S01]  /*0c10*/  IADD3 R8, P0, R11, R4, RZ ;  /* 0x000000040b087210 */ /* 0x000fe20007f1e0ff */
[----:B------:R-:W-:-:S03]  /*0c20*/  IMAD.SHL.U32 R7, R7, 0x2, RZ ;  /* 0x0000000207077824 */ /* 0x000fc600078e00ff */
[----:B------:R-:W-:Y:S02]  /*0c30*/  LEA.HI.X.SX32 R5, R4, R5, 0x1, P0 ;  /* 0x0000000504057211 */ /* 0x000fe400000f0eff */
[----:B------:R-:W-:-:S04]  /*0c40*/  LEA R4, P0, R8, c[0x0][0x168], 0x1 ;  /* 0x00005a0008047a11 */ /* 0x000fc800078008ff */
[----:B------:R-:W-:-:S05]  /*0c50*/  LEA.HI.X R5, R8, c[0x0][0x16c], R5, 0x1, P0 ;  /* 0x00005b0008057a11 */ /* 0x000fca00000f0c05 */
[----:B------:R-:W-:Y:S01]  /*0c60*/  @!PT LDS RZ, [RZ] ;  /* 0x00000000fffff984 */ /* 0x000fe20000000800 */
[----:B------:R-:W-:Y:S01]  /*0c70*/  @!PT LDS RZ, [RZ] ;  /* 0x00000000fffff984 */ /* 0x000fe20000000800 */
[----:B------:R-:W-:Y:S01]  /*0c80*/  @!PT LDS RZ, [RZ] ;  /* 0x00000000fffff984 */ /* 0x000fe20000000800 */
[----:B------:R1:W-:Y:S04]  /*0c90*/  LDGSTS.E.128 [R7+0x9080], [R4.64] ;  /* 0x0908000004077fae */ /* 0x0003e8000b921c44 */
.L_x_16:
[----:B------:R-:W-:Y:S05]  /*0ca0*/  BSYNC B2 ;  /* 0x0000000000027941 */ /* 0x000fea0003800000 */
.L_x_15:
[----:B------:R-:W-:Y:S01]  /*0cb0*/  IADD3 R10, R10, 0x20, RZ ;  /* 0x000000200a0a7810 */ /* 0x000fe20007ffe0ff */
[----:B------:R-:W-:Y:S05]  /*0cc0*/  @P1 BRA `(.L_x_17) ;  /* 0xfffffe2000001947 */ /* 0x000fea000383ffff */
.L_x_14:
[----:B------:R-:W-:Y:S05]  /*0cd0*/  BSYNC B1 ;  /* 0x0000000000017941 */ /* 0x000fea0003800000 */
.L_x_13:
[----:B------:R-:W-:Y:S01]  /*0ce0*/  ISETP.GE.U32.AND P0, PT, R2, 0x60, PT ;  /* 0x000000600200780c */ /* 0x000fe20003f06070 */
[----:B------:R-:W-:-:S12]  /*0cf0*/  BSSY B1, `(.L_x_18) ;  /* 0x000005e000017945 */ /* 0x000fd80003800000 */
[----:B------:R-:W-:Y:S05]  /*0d00*/  @!P0 BRA `(.L_x_19) ;  /* 0x000005c000008947 */ /* 0x000fea0003800000 */
.L_x_22:
[C---:B-1----:R-:W-:Y:S01]  /*0d10*/  IADD3 R4, R10.reuse, 0x20, RZ ;  /* 0x000000200a047810 */ /* 0x042fe20007ffe0ff */
[C---:B------:R-:W-:Y:S01]  /*0d20*/  IMAD.SHL.U32 R2, R10.reuse, 0x8, RZ ;  /* 0x000000080a027824 */ /* 0x040fe200078e00ff */
[----:B------:R-:W-:Y:S01]  /*0d30*/  IADD3 R8, R10, 0x40, RZ ;  /* 0x000000400a087810 */ /* 0x000fe20007ffe0ff */
[----:B------:R-:W-:Y:S01]  /*0d40*/  BSSY B2, `(.L_x_20) ;  /* 0x0000057000027945 */ /* 0x000fe20003800000 */
[----:B------:R-:W-:Y:S02]  /*0d50*/  SHF.R.S32.HI R7, RZ, 0x1f, R4 ;  /* 0x0000001fff077819 */ /* 0x000fe40000011404 */
[----:B------:R-:W-:Y:S02]  /*0d60*/  SHF.R.S32.HI R9, RZ, 0x1f, R8 ;  /* 0x0000001fff097819 */ /* 0x000fe40000011408 */
[----:B------:R-:W-:Y:S02]  /*0d70*/  SHF.R.S32.HI R5, RZ, 0x1f, R2 ;  /* 0x0000001fff057819 */ /* 0x000fe40000011402 */
[----:B------:R-:W-:Y:S01]  /*0d80*/  LEA.HI R6, R7, R4, RZ, 0x4 ;  /* 0x0000000407067211 */ /* 0x000fe200078f20ff */
[----:B------:R-:W-:Y:S01]  /*0d90*/  IMAD.SHL.U32 R4, R4, 0x8, RZ ;  /* 0x0000000804047824 */ /* 0x000fe200078e00ff */
[----:B------:R-:W-:Y:S01]  /*0da0*/  LEA.HI R11, R9, R8, RZ, 0x4 ;  /* 0x00000008090b7211 */ /* 0x000fe200078f20ff */
[----:B------:R-:W-:Y:S01]  /*0db0*/  IMAD.SHL.U32 R8, R8, 0x8, RZ ;  /* 0x0000000808087824 */ /* 0x000fe200078e00ff */
[----:B------:R-:W-:-:S02]  /*0dc0*/  LEA.HI R5, R5, R2, RZ, 0x7 ;  /* 0x0000000205057211 */ /* 0x000fc400078f38ff */
[----:B------:R-:W-:Y:S02]  /*0dd0*/  SHF.R.S32.HI R9, RZ, 0x1f, R4 ;  /* 0x0000001fff097819 */ /* 0x000fe40000011404 */
[----:B------:R-:W-:Y:S02]  /*0de0*/  LOP3.LUT R5, R5, 0xffffff80, RZ, 0xc0, !PT ;  /* 0xffffff8005057812 */ /* 0x000fe400078ec0ff */
[----:B------:R-:W-:Y:S02]  /*0df0*/  SHF.R.S32.HI R13, RZ, 0x1f, R8 ;  /* 0x0000001fff0d7819 */ /* 0x000fe40000011408 */
[----:B------:R-:W-:Y:S01]  /*0e00*/  LEA.HI R9, R9, R4, RZ, 0x7 ;  /* 0x0000000409097211 */ /* 0x000fe200078f38ff */
[----:B------:R-:W-:Y:S01]  /*0e10*/  IMAD.IADD R15, R2, 0x1, -R5 ;  /* 0x00000001020f7824 */ /* 0x000fe200078e0a05 */
[----:B------:R-:W-:Y:S02]  /*0e20*/  LEA.HI R13, R13, R8, RZ, 0x7 ;  /* 0x000000080d0d7211 */ /* 0x000fe400078f38ff */
[----:B------:R-:W-:Y:S01]  /*0e30*/  SHF.R.S32.HI R7, RZ, 0x1f, R10 ;  /* 0x0000001fff077819 */ /* 0x000fe2000001140a */
[----:B------:R-:W-:Y:S01]  /*0e40*/  IMAD.IADD R17, R174, 0x1, R15 ;  /* 0x00000001ae117824 */ /* 0x000fe200078e020f */
[----:B------:R-:W-:-:S02]  /*0e50*/  LOP3.LUT R9, R9, 0xffffff80, RZ, 0xc0, !PT ;  /* 0xffffff8009097812 */ /* 0x000fc400078ec0ff */
[----:B------:R-:W-:Y:S02]  /*0e60*/  LOP3.LUT R13, R13, 0xffffff80, RZ, 0xc0, !PT ;  /* 0xffffff800d0d7812 */ /* 0x000fe400078ec0ff */
[----:B------:R-:W-:Y:S01]  /*0e70*/  LEA.HI R7, R7, R10, RZ, 0x4 ;  /* 0x0000000a07077211 */ /* 0x000fe200078f20ff */
[----:B------:R-:W-:Y:S01]  /*0e80*/  IMAD.IADD R19, R4, 0x1, -R9 ;  /* 0x0000000104137824 */ /* 0x000fe200078e0a09 */
[----:B------:R-:W-:Y:S01]  /*0e90*/  ISETP.GE.AND P1, PT, R17, c[0x0][0x17c], PT ;  /* 0x00005f0011007a0c */ /* 0x000fe20003f26270 */
[----:B------:R-:W-:Y:S01]  /*0ea0*/  IMAD.IADD R23, R8, 0x1, -R13 ;  /* 0x0000000108177824 */ /* 0x000fe200078e0a0d */
[----:B------:R-:W-:Y:S01]  /*0eb0*/  SHF.R.S32.HI R14, RZ, 0x4, R7 ;  /* 0x00000004ff0e7819 */ /* 0x000fe20000011407 */
[----:B------:R-:W-:Y:S01]  /*0ec0*/  IMAD.IADD R21, R174, 0x1, R19 ;  /* 0x00000001ae157824 */ /* 0x000fe200078e0213 */
[----:B------:R-:W-:Y:S01]  /*0ed0*/  IADD3 R2, R10, 0x60, RZ ;  /* 0x000000600a027810 */ /* 0x000fe20007ffe0ff */
[----:B------:R-:W-:Y:S01]  /*0ee0*/  IMAD.IADD R22, R174, 0x1, R23 ;  /* 0x00000001ae167824 */ /* 0x000fe200078e0217 */
[----:B------:R-:W-:-:S02]  /*0ef0*/  ISETP.GE.OR P1, PT, R14, c[0x0][0x180], P1 ;  /* 0x000060000e007a0c */ /* 0x000fc40000f26670 */
[----:B------:R-:W-:Y:S01]  /*0f00*/  SHF.R.S32.HI R18, RZ, 0x4, R6 ;  /* 0x00000004ff127819 */ /* 0x000fe20000011406 */
[----:B------:R-:W-:Y:S01]  /*0f10*/  IMAD.SHL.U32 R7, R2, 0x8, RZ ;  /* 0x0000000802077824 */ /* 0x000fe200078e00ff */
[----:B------:R-:W-:Y:S02]  /*0f20*/  ISETP.GE.AND P0, PT, R21, c[0x0][0x17c], PT ;  /* 0x00005f0015007a0c */ /* 0x000fe40003f06270 */
[----:B------:R-:W-:Y:S02]  /*0f30*/  SHF.R.S32.HI R20, RZ, 0x4, R11 ;  /* 0x00000004ff147819 */ /* 0x000fe4000001140b */
[----:B------:R-:W-:Y:S02]  /*0f40*/  ISETP.GE.AND P2, PT, R22, c[0x0][0x17c], PT ;  /* 0x00005f0016007a0c */ /* 0x000fe40003f46270 */
[----:B------:R-:W-:Y:S02]  /*0f50*/  SHF.R.S32.HI R4, RZ, 0x1f, R7 ;  /* 0x0000001fff047819 */ /* 0x000fe40000011407 */
[----:B------:R-:W-:-:S02]  /*0f60*/  ISETP.GE.OR P0, PT, R18, c[0x0][0x180], P0 ;  /* 0x0000600012007a0c */ /* 0x000fc40000706670 */
[----:B------:R-:W-:Y:S02]  /*0f70*/  ISETP.GE.OR P2, PT, R20, c[0x0][0x180], P2 ;  /* 0x0000600014007a0c */ /* 0x000fe40001746670 */
[----:B------:R-:W-:Y:S01]  /*0f80*/  LEA.HI R6, R4, R7, RZ, 0x7 ;  /* 0x0000000704067211 */ /* 0x000fe200078f38ff */
[----:B------:R-:W-:Y:S01]  /*0f90*/  @!P1 IMAD R4, R14, c[0x0][0x17c], RZ ;  /* 0x00005f000e049a24 */ /* 0x000fe200078e02ff */
[----:B------:R-:W-:Y:S02]  /*0fa0*/  @!P1 SHF.R.S32.HI R9, RZ, 0x1f, R17 ;  /* 0x0000001fff099819 */ /* 0x000fe40000011411 */
[----:B------:R-:W-:Y:S02]  /*0fb0*/  LOP3.LUT R6, R6, 0xffffff80, RZ, 0xc0, !PT ;  /* 0xffffff8006067812 */ /* 0x000fe400078ec0ff */
[----:B------:R-:W-:Y:S02]  /*0fc0*/  @!P1 IADD3 R13, P3, R17, R4, RZ ;  /* 0x00000004110d9210 */ /* 0x000fe40007f7e0ff */
[----:B------:R-:W-:Y:S01]  /*0fd0*/  SHF.R.S32.HI R5, RZ, 0x1f, R2 ;  /* 0x0000001fff057819 */ /* 0x000fe20000011402 */
[----:B------:R-:W-:Y:S01]  /*0fe0*/  IMAD.IADD R17, R7, 0x1, -R6 ;  /* 0x0000000107117824 */ /* 0x000fe200078e0a06 */
[----:B------:R-:W-:Y:S01]  /*0ff0*/  @!P1 LEA.HI.X.SX32 R16, R4, R9, 0x1, P3 ;  /* 0x0000000904109211 */ /* 0x000fe200018f0eff */
[----:B------:R-:W-:Y:S01]  /*1000*/  @!P0 IMAD R6, R18, c[0x0][0x17c], RZ ;  /* 0x00005f0012068a24 */ /* 0x000fe200078e02ff */
[----:B------:R-:W-:Y:S01]  /*1010*/  LEA.HI R12, R5, R2, RZ, 0x4 ;  /* 0x00000002050c7211 */ /* 0x000fe200078f20ff */
[----:B------:R-:W-:Y:S01]  /*1020*/  @!P2 IMAD R7, R20, c[0x0][0x17c], RZ ;  /* 0x00005f001407aa24 */ /* 0x000fe200078e02ff */
[----:B------:R-:W-:Y:S01]  /*1030*/  @!P1 LEA R4, P3, R13, c[0x0][0x168], 0x1 ;  /* 0x00005a000d049a11 */ /* 0x000fe200078608ff */
[----:B------:R-:W-:Y:S01]  /*1040*/  @!P1 IMAD R2, R14, 0x88, R15 ;  /* 0x000000880e029824 */ /* 0x000fe200078e020f */
[----:B------:R-:W-:Y:S01]  /*1050*/  @!P0 SHF.R.S32.HI R9, RZ, 0x1f, R21 ;  /* 0x0000001fff098819 */ /* 0x000fe20000011415 */
[----:B------:R-:W-:Y:S01]  /*1060*/  @!P0 IMAD R11, R18, 0x88, R19 ;  /* 0x00000088120b8824 */ /* 0x000fe200078e0213 */
[----:B------:R-:W-:Y:S01]  /*1070*/  @!P0 IADD3 R15, P4, R21, R6, RZ ;  /* 0x00000006150f8210 */ /* 0x000fe20007f9e0ff */
[----:B------:R-:W-:Y:S01]  /*1080*/  IMAD.IADD R19, R174, 0x1, R17 ;  /* 0x00000001ae137824 */ /* 0x000fe200078e0211 */
[----:B------:R-:W-:Y:S01]  /*1090*/  @!P2 SHF.R.S32.HI R8, RZ, 0x1f, R22 ;  /* 0x0000001fff08a819 */ /* 0x000fe20000011416 */
[----:B------:R-:W-:Y:S01]  /*10a0*/  @!P0 IMAD.SHL.U32 R11, R11, 0x2, RZ ;  /* 0x000000020b0b8824 */ /* 0x000fe200078e00ff */
[----:B------:R-:W-:-:S02]  /*10b0*/  @!P2 IADD3 R14, P5, R22, R7, RZ ;  /* 0x00000007160ea210 */ /* 0x000fc40007fbe0ff */
[----:B------:R-:W-:Y:S01]  /*10c0*/  @!P1 LEA.HI.X R5, R13, c[0x0][0x16c], R16, 0x1, P3 ;  /* 0x00005b000d059a11 */ /* 0x000fe200018f0c10 */
[----:B------:R-:W-:Y:S01]  /*10d0*/  @!P1 IMAD.SHL.U32 R13, R2, 0x2, RZ ;  /* 0x00000002020d9824 */ /* 0x000fe200078e00ff */
[----:B------:R-:W-:Y:S01]  /*10e0*/  @!P0 LEA.HI.X.SX32 R16, R6, R9, 0x1, P4 ;  /* 0x0000000906108211 */ /* 0x000fe200020f0eff */
[----:B------:R-:W-:Y:S01]  /*10f0*/  @!P2 IMAD R2, R20, 0x88, R23 ;  /* 0x000000881402a824 */ /* 0x000fe200078e0217 */
[----:B------:R-:W-:Y:S02]  /*1100*/  @!P2 LEA.HI.X.SX32 R9, R7, R8, 0x1, P5 ;  /* 0x000000080709a211 */ /* 0x000fe400028f0eff */
[C---:B------:R-:W-:Y:S01]  /*1110*/  @!P0 LEA R6, P3, R15.reuse, c[0x0][0x168], 0x1 ;  /* 0x00005a000f068a11 */ /* 0x040fe200078608ff */
[----:B------:R-:W-:Y:S01]  /*1120*/  @!PT LDS RZ, [RZ] ;  /* 0x00000000fffff984 */ /* 0x000fe20000000800 */
[----:B------:R-:W-:Y:S01]  /*1130*/  @!PT LDS RZ, [RZ] ;  /* 0x00000000fffff984 */ /* 0x000fe20000000800 */
[----:B------:R-:W-:Y:S01]  /*1140*/  @!PT LDS RZ, [RZ] ;  /* 0x00000000fffff984 */ /* 0x000fe20000000800 */
[----:B------:R1:W-:Y:S01]  /*1150*/  @!P1 LDGSTS.E.128 [R13+0x9080], [R4.64] ;  /* 0x09080000040d9fae */ /* 0x0003e2000b921c44 */
[----:B------:R-:W-:Y:S02]  /*1160*/  @!P2 LEA R8, P4, R14, c[0x0][0x168], 0x1 ;  /* 0x00005a000e08aa11 */ /* 0x000fe400078808ff */
[----:B------:R-:W-:Y:S01]  /*1170*/  @!P0 LEA.HI.X R7, R15, c[0x0][0x16c], R16, 0x1, P3 ;  /* 0x00005b000f078a11 */ /* 0x000fe200018f0c10 */
[----:B------:R-:W-:Y:S01]  /*1180*/  @!P2 IMAD.SHL.U32 R15, R2, 0x2, RZ ;  /* 0x00000002020fa824 */ /* 0x000fe200078e00ff */
[----:B------:R-:W-:-:S02]  /*1190*/  @!P2 LEA.HI.X R9, R14, c[0x0][0x16c], R9, 0x1, P4 ;  /* 0x00005b000e09aa11 */ /* 0x000fc400020f0c09 */
[----:B------:R-:W-:Y:S01]  /*11a0*/  SHF.R.S32.HI R12, RZ, 0x4, R12 ;  /* 0x00000004ff0c7819 */ /* 0x000fe2000001140c */
[----:B------:R1:W-:Y:S01]  /*11b0*/  @!P0 LDGSTS.E.128 [R11+0x9080], [R6.64] ;  /* 0x09080000060b8fae */ /* 0x0003e2000b921c44 */
[----:B------:R-:W-:Y:S02]  /*11c0*/  ISETP.GE.AND P1, PT, R19, c[0x0][0x17c], PT ;  /* 0x00005f0013007a0c */ /* 0x000fe40003f26270 */
[----:B------:R-:W-:Y:S01]  /*11d0*/  ISETP.GE.AND P0, PT, R10, 0x380, PT ;  /* 0x000003800a00780c */ /* 0x000fe20003f06270 */
[----:B------:R1:W-:Y:S01]  /*11e0*/  @!P2 LDGSTS.E.128 [R15+0x9080], [R8.64] ;  /* 0x09080000080fafae */ /* 0x0003e2000b921c44 */
[----:B------:R-:W-:Y:S02]  /*11f0*/  ISETP.GE.OR P1, PT, R12, c[0x0][0x180], P1 ;  /* 0x000060000c007a0c */ /* 0x000fe40000f26670 */
[----:B------:R-:W-:-:S11]  /*1200*/  IADD3 R10, R10, 0x80, RZ ;  /* 0x000000800a0a7810 */ /* 0x000fd60007ffe0ff */
[----:B------:R-:W-:Y:S05]  /*1210*/  @P1 BRA `(.L_x_21) ;  /* 0x0000009000001947 */ /* 0x000fea0003800000 */
[C---:B-1----:R-:W-:Y:S01]  /*1220*/  IMAD R4, R12.reuse, c[0x0][0x17c], RZ ;  /* 0x00005f000c047a24 */ /* 0x042fe200078e02ff */
[----:B------:R-:W-:Y:S01]  /*1230*/  SHF.R.S32.HI R5, RZ, 0x1f, R19 ;  /* 0x0000001fff057819 */ /* 0x000fe20000011413 */
[----:B------:R-:W-:-:S03]  /*1240*/  IMAD R2, R12, 0x88, R17 ;  /* 0x000000880c027824 */ /* 0x000fc600078e0211 */
[----:B------:R-:W-:Y:S01]  /*1250*/  IADD3 R6, P1, R19, R4, RZ ;  /* 0x0000000413067210 */ /* 0x000fe20007f3e0ff */
[----:B------:R-:W-:-:S03]  /*1260*/  IMAD.SHL.U32 R7, R2, 0x2, RZ ;  /* 0x0000000202077824 */ /* 0x000fc600078e00ff */
[----:B------:R-:W-:Y:S02]  /*1270*/  LEA.HI.X.SX32 R5, R4, R5, 0x1, P1 ;  /* 0x0000000504057211 */ /* 0x000fe400008f0eff */
[----:B------:R-:W-:-:S04]  /*1280*/  LEA R4, P1, R6, c[0x0][0x168], 0x1 ;  /* 0x00005a0006047a11 */ /* 0x000fc800078208ff */
[----:B------:R-:W-:-:S05]  /*1290*/  LEA.HI.X R5, R6, c[0x0][0x16c], R5, 0x1, P1 ;  /* 0x00005b0006057a11 */ /* 0x000fca00008f0c05 */
[----:B------:R1:W-:Y:S04]  /*12a0*/  LDGSTS.E.128 [R7+0x9080], [R4.64] ;  /* 0x0908000004077fae */ /* 0x0003e8000b921c44 */
.L_x_21:
[----:B-1----:R-:W-:Y:S05]  /*12b0*/  BSYNC B2 ;  /* 0x0000000000027941 */ /* 0x002fea0003800000 */
.L_x_20:
[----:B------:R-:W-:Y:S05]  /*12c0*/  @!P0 BRA `(.L_x_22) ;  /* 0xfffffa4000008947 */ /* 0x000fea000383ffff */
.L_x_19:
[----:B------:R-:W-:Y:S05]  /*12d0*/  BSYNC B1 ;  /* 0x0000000000017941 */ /* 0x000fea0003800000 */
.L_x_18:
[----:B------:R-:W0:Y:S02]  /*12e0*/  LDGDEPBAR ;  /* 0x00000000000079af */ /* 0x000e240000000000 */
.L_x_2:
[----:B------:R-:W-:-:S04]  /*12f0*/  DEPBAR.LE SB0, 0x0 ;  /* 0x000080000000791a */ /* 0x000fc80000000000 */
.L_x_1:
[----:B------:R-:W-:Y:S05]  /*1300*/  BSYNC B0 ;  /* 0x0000000000007941 */ /* 0x000fea0003800000 */
.L_x_0:
[----:B------:R-:W-:Y:S01]  /*1310*/  IMAD.MOV.U32 R2, RZ, RZ, c[0x0][0x180] ;  /* 0x00006000ff027624 */ /* 0x000fe200078e00ff */
[----:B------:R-:W-:Y:S01]  /*1320*/  BAR.SYNC.DEFER_BLOCKING 0x0 ;  /* 0x0000000000007b1d */ /* 0x000fe20000010000 */
[----:B------:R-:W-:Y:S01]  /*1330*/  IMAD.MOV.U32 R142, RZ, RZ, RZ ;  /* 0x000000ffff8e7224 */ /* 0x000fe200078e00ff */
[----:B------:R-:W-:Y:S01]  /*1340*/  CS2R R140, SRZ ;  /* 0x00000000008c7805 */ /* 0x000fe2000001ff00 */
[----:B------:R-:W-:Y:S01]  /*1350*/  IMAD.MOV.U32 R148, RZ, RZ, RZ ;  /* 0x000000ffff947224 */ /* 0x000fe200078e00ff */
[----:B------:R-:W-:Y:S01]  /*1360*/  ISETP.GE.AND P0, PT, R2, 0x1, PT ;  /* 0x000000010200780c */ /* 0x000fe20003f06270 */
[----:B------:R-:W-:Y:S01]  /*1370*/  CS2R R68, SRZ ;  /* 0x0000000000447805 */ /* 0x000fe2000001ff00 */
[----:B------:R-:W-:Y:S01]  /*1380*/  IMAD.MOV.U32 R136, RZ, RZ, RZ ;  /* 0x000000ffff887224 */ /* 0x000fe200078e00ff */
        /* <DEDUP_REMOVED lines=27> */
[----:B------:R-:W-:Y:S05]  /*1540*/  @!P0 BRA `(.L_x_23) ;  /* 0x00002e3000008947 */ /* 0x000fea0003800000 */
[----:B------:R-:W-:Y:S01]  /*1550*/  IADD3 R2, R2, 0x3f, RZ ;  /* 0x0000003f02027810 */ /* 0x000fe20007ffe0ff */
[C---:B-1----:R-:W-:Y:S01]  /*1560*/  IMAD.SHL.U32 R5, R0.reuse, 0x8, RZ ;  /* 0x0000000800057824 */ /* 0x042fe200078e00ff */
[C---:B------:R-:W-:Y:S01]  /*1570*/  IADD3 R4, R0.reuse, 0x20, RZ ;  /* 0x0000002000047810 */ /* 0x040fe20007ffe0ff */
[----:B------:R-:W-:Y:S01]  /*1580*/  IMAD.MOV.U32 R142, RZ, RZ, RZ ;  /* 0x000000ffff8e7224 */ /* 0x000fe200078e00ff */
[----:B------:R-:W-:Y:S01]  /*1590*/  SHF.R.S32.HI R9, RZ, 0x1f, R2 ;  /* 0x0000001fff097819 */ /* 0x000fe20000011402 */
[----:B------:R-:W-:Y:S01]  /*15a0*/  CS2R R140, SRZ ;  /* 0x00000000008c7805 */ /* 0x000fe2000001ff00 */
[----:B------:R-:W-:Y:S01]  /*15b0*/  SHF.R.S32.HI R7, RZ, 0x1f, R4 ;  /* 0x0000001fff077819 */ /* 0x000fe20000011404 */
[----:B------:R-:W-:Y:S01]  /*15c0*/  IMAD.MOV.U32 R148, RZ, RZ, RZ ;  /* 0x000000ffff947224 */ /* 0x000fe200078e00ff */
[----:B------:R-:W-:Y:S01]  /*15d0*/  IADD3 R6, R0, 0x40, RZ ;  /* 0x0000004000067810 */ /* 0x000fe20007ffe0ff */
[----:B------:R-:W-:Y:S01]  /*15e0*/  CS2R R68, SRZ ;  /* 0x0000000000447805 */ /* 0x000fe2000001ff00 */
[----:B------:R-:W-:Y:S01]  /*15f0*/  LEA.HI R22, R9, R2, RZ, 0x6 ;  /* 0x0000000209167211 */ /* 0x000fe200078f30ff */
[----:B------:R-:W-:Y:S01]  /*1600*/  IMAD.MOV.U32 R136, RZ, RZ, RZ ;  /* 0x000000ffff887224 */ /* 0x000fe200078e00ff */
[----:B------:R-:W-:Y:S01]  /*1610*/  SHF.R.S32.HI R2, RZ, 0x1f, R5 ;  /* 0x0000001fff027819 */ /* 0x000fe20000011405 */
[----:B------:R-:W-:Y:S01]  /*1620*/  CS2R R26, SRZ ;  /* 0x00000000001a7805 */ /* 0x000fe2000001ff00 */
[CC--:B------:R-:W-:Y:S01]  /*1630*/  LEA.HI R17, R7.reuse, R4.reuse, RZ, 0x3 ;  /* 0x0000000407117211 */ /* 0x0c0fe200078f18ff */
[----:B------:R-:W-:Y:S01]  /*1640*/  IMAD.MOV.U32 R138, RZ, RZ, RZ ;  /* 0x000000ffff8a7224 */ /* 0x000fe200078e00ff */
[----:B------:R-:W-:Y:S01]  /*1650*/  LEA.HI R16, R7, R4, RZ, 0x4 ;  /* 0x0000000407107211 */ /* 0x000fe200078f20ff */
[----:B------:R-:W-:Y:S01]  /*1660*/  IMAD.SHL.U32 R7, R4, 0x8, RZ ;  /* 0x0000000804077824 */ /* 0x000fe200078e00ff */
[----:B------:R-:W-:Y:S01]  /*1670*/  SHF.R.S32.HI R9, RZ, 0x1f, R6 ;  /* 0x0000001fff097819 */ /* 0x000fe20000011406 */
[----:B------:R-:W-:Y:S01]  /*1680*/  CS2R R32, SRZ ;  /* 0x0000000000207805 */ /* 0x000fe2000001ff00 */
[CC--:B------:R-:W-:Y:S01]  /*1690*/  LEA.HI R4, R2.reuse, R5.reuse, RZ, 0x6 ;  /* 0x0000000502047211 */ /* 0x0c0fe200078f30ff */
[----:B------:R-:W-:Y:S01]  /*16a0*/  IMAD.MOV.U32 R84, RZ, RZ, RZ ;  /* 0x000000ffff547224 */ /* 0x000fe200078e00ff */
[----:B------:R-:W-:Y:S01]  /*16b0*/  LEA.HI R2, R2, R5, RZ, 0x7 ;  /* 0x0000000502027211 */ /* 0x000fe200078f38ff */
[----:B------:R-:W-:Y:S01]  /*16c0*/  CS2R R28, SRZ ;  /* 0x00000000001c7805 */ /* 0x000fe2000001ff00 */
[CC--:B------:R-:W-:Y:S01]  /*16d0*/  LEA.HI R19, R9.reuse, R6.reuse, RZ, 0x3 ;  /* 0x0000000609137211 */ /* 0x0c0fe200078f18ff */
[----:B------:R-:W-:Y:S01]  /*16e0*/  IMAD.MOV.U32 R86, RZ, RZ, RZ ;  /* 0x000000ffff567224 */ /* 0x000fe200078e00ff */
[----:B------:R-:W-:Y:S01]  /*16f0*/  LEA.HI R18, R9, R6, RZ, 0x4 ;  /* 0x0000000609127211 */ /* 0x000fe200078f20ff */
[----:B------:R-:W-:Y:S01]  /*1700*/  IMAD.SHL.U32 R9, R6, 0x8, RZ ;  /* 0x0000000806097824 */ /* 0x000fe200078e00ff */
[----:B------:R-:W-:Y:S01]  /*1710*/  LOP3.LUT R4, R4, 0xffffffc0, RZ, 0xc0, !PT ;  /* 0xffffffc004047812 */ /* 0x000fe200078ec0ff */
[----:B------:R-:W-:Y:S01]  /*1720*/  CS2R R122, SRZ ;  /* 0x00000000007a7805 */ /* 0x000fe2000001ff00 */
[----:B------:R-:W-:Y:S01]  /*1730*/  LOP3.LUT R2, R2, 0xffffff80, RZ, 0xc0, !PT ;  /* 0xffffff8002027812 */ /* 0x000fe200078ec0ff */
[----:B------:R-:W-:Y:S01]  /*1740*/  IMAD.MOV.U32 R120, RZ, RZ, RZ ;  /* 0x000000ffff787224 */ /* 0x000fe200078e00ff */
[----:B------:R-:W-:Y:S01]  /*1750*/  SHF.R.S32.HI R6, RZ, 0x1f, R7 ;  /* 0x0000001fff067819 */ /* 0x000fe20000011407 */
[C---:B------:R-:W-:Y:S01]  /*1760*/  IMAD.IADD R4, R5.reuse, 0x1, -R4 ;  /* 0x0000000105047824 */ /* 0x040fe200078e0a04 */
[----:B------:R-:W-:Y:S01]  /*1770*/  SHF.R.S32.HI R8, RZ, 0x1f, R9 ;  /* 0x0000001fff087819 */ /* 0x000fe20000011409 */
[----:B------:R-:W-:Y:S01]  /*1780*/  IMAD.IADD R5, R5, 0x1, -R2 ;  /* 0x0000000105057824 */ /* 0x000fe200078e0a02 */
[CC--:B------:R-:W-:Y:S01]  /*1790*/  LEA.HI R2, R6.reuse, R7.reuse, RZ, 0x6 ;  /* 0x0000000706027211 */ /* 0x0c0fe200078f30ff */
[----:B------:R-:W-:Y:S01]  /*17a0*/  CS2R R146, SRZ ;  /* 0x0000000000927805 */ /* 0x000fe2000001ff00 */
[----:B------:R-:W-:Y:S01]  /*17b0*/  LEA.HI R6, R6, R7, RZ, 0x7 ;  /* 0x0000000706067211 */ /* 0x000fe200078f38ff */
[----:B------:R-:W-:Y:S01]  /*17c0*/  IMAD.MOV.U32 R144, RZ, RZ, RZ ;  /* 0x000000ffff907224 */ /* 0x000fe200078e00ff */
[CC--:B------:R-:W-:Y:S01]  /*17d0*/  LEA.HI R10, R8.reuse, R9.reuse, RZ, 0x6 ;  /* 0x00000009080a7211 */ /* 0x0c0fe200078f30ff */
[----:B------:R-:W-:Y:S01]  /*17e0*/  CS2R R98, SRZ ;  /* 0x0000000000627805 */ /* 0x000fe2000001ff00 */
[----:B------:R-:W-:Y:S01]  /*17f0*/  LEA.HI R11, R8, R9, RZ, 0x7 ;  /* 0x00000009080b7211 */ /* 0x000fe200078f38ff */
[----:B------:R-:W-:Y:S01]  /*1800*/  IMAD.MOV.U32 R96, RZ, RZ, RZ ;  /* 0x000000ffff607224 */ /* 0x000fe200078e00ff */
[----:B------:R-:W-:Y:S01]  /*1810*/  LOP3.LUT R2, R2, 0xffffffc0, RZ, 0xc0, !PT ;  /* 0xffffffc002027812 */ /* 0x000fe200078ec0ff */
[----:B------:R-:W-:Y:S01]  /*1820*/  CS2R R116, SRZ ;  /* 0x0000000000747805 */ /* 0x000fe2000001ff00 */
[----:B------:R-:W-:Y:S01]  /*1830*/  LOP3.LUT R8, R6, 0xffffff80, RZ, 0xc0, !PT ;  /* 0xffffff8006087812 */ /* 0x000fe200078ec0ff */
[----:B------:R-:W-:Y:S01]  /*1840*/  IMAD.MOV.U32 R106, RZ, RZ, RZ ;  /* 0x000000ffff6a7224 */ /* 0x000fe200078e00ff */
[----:B------:R-:W-:Y:S01]  /*1850*/  LOP3.LUT R10, R10, 0xffffffc0, RZ, 0xc0, !PT ;  /* 0xffffffc00a0a7812 */ /* 0x000fe200078ec0ff */
[----:B------:R-:W-:Y:S01]  /*1860*/  IMAD.IADD R6, R7, 0x1, -R2 ;  /* 0x0000000107067824 */ /* 0x000fe200078e0a02 */
[----:B------:R-:W-:Y:S01]  /*1870*/  LOP3.LUT R12, R11, 0xffffff80, RZ, 0xc0, !PT ;  /* 0xffffff800b0c7812 */ /* 0x000fe200078ec0ff */
[----:B------:R-:W-:Y:S01]  /*1880*/  IMAD.IADD R7, R7, 0x1, -R8 ;  /* 0x0000000107077824 */ /* 0x000fe200078e0a08 */
[-C--:B------:R-:W-:Y:S01]  /*1890*/  LEA.HI R13, R3, R0.reuse, RZ, 0x3 ;  /* 0x00000000030d7211 */ /* 0x080fe200078f18ff */
[----:B------:R-:W-:Y:S01]  /*18a0*/  IMAD.IADD R8, R9, 0x1, -R10 ;  /* 0x0000000109087824 */ /* 0x000fe200078e0a0a */
[----:B------:R-:W-:Y:S01]  /*18b0*/  LEA.HI R14, R3, R0, RZ, 0x4 ;  /* 0x00000000030e7211 */ /* 0x000fe200078f20ff */
[----:B------:R-:W-:Y:S01]  /*18c0*/  IMAD.IADD R9, R9, 0x1, -R12 ;  /* 0x0000000109097824 */ /* 0x000fe200078e0a0c */
[----:B------:R-:W-:Y:S01]  /*18d0*/  IMNMX R3, R0, 0x3e0, !PT ;  /* 0x000003e000037817 */ /* 0x000fe20007800200 */
[----:B------:R-:W-:Y:S01]  /*18e0*/  IMAD.MOV.U32 R11, RZ, RZ, RZ ;  /* 0x000000ffff0b7224 */ /* 0x000fe200078e00ff */
[----:B------:R-:W-:Y:S01]  /*18f0*/  SHF.R.S32.HI R13, RZ, 0x3, R13 ;  /* 0x00000003ff0d7819 */ /* 0x000fe2000001140d */
[----:B------:R-:W-:Y:S01]  /*1900*/  CS2R R104, SRZ ;  /* 0x0000000000687805 */ /* 0x000fe2000001ff00 */
[----:B------:R-:W-:Y:S01]  /*1910*/  SHF.R.S32.HI R17, RZ, 0x3, R17 ;  /* 0x00000003ff117819 */ /* 0x000fe20000011411 */
[----:B------:R-:W-:Y:S01]  /*1920*/  IMAD.MOV.U32 R110, RZ, RZ, RZ ;  /* 0x000000ffff6e7224 */ /* 0x000fe200078e00ff */
[----:B------:R-:W-:Y:S01]  /*1930*/  SHF.R.S32.HI R19, RZ, 0x3, R19 ;  /* 0x00000003ff137819 */ /* 0x000fe20000011413 */
[----:B------:R-:W-:Y:S01]  /*1940*/  IMAD.IADD R15, R176, 0x1, R13 ;  /* 0x00000001b00f7824 */ /* 0x000fe200078e020d */
[----:B------:R-:W-:Y:S01]  /*1950*/  IADD3 R12, -R0, 0x1f, R3 ;  /* 0x0000001f000c7810 */ /* 0x000fe20007ffe103 */
[----:B------:R-:W-:Y:S01]  /*1960*/  IMAD.IADD R20, R176, 0x1, R17 ;  /* 0x00000001b0147824 */ /* 0x000fe200078e0211 */
[----:B------:R-:W-:Y:S01]  /*1970*/  IADD3 R10, R0, 0x60, RZ ;  /* 0x00000060000a7810 */ /* 0x000fe20007ffe0ff */
[----:B------:R-:W-:Y:S01]  /*1980*/  IMAD.IADD R21, R176, 0x1, R19 ;  /* 0x00000001b0157824 */ /* 0x000fe200078e0213 */
[----:B------:R-:W-:Y:S01]  /*1990*/  LEA.HI R25, R12, 0x1, RZ, 0x1b ;  /* 0x000000010c197811 */ /* 0x000fe200078fd8ff */
        /* <DEDUP_REMOVED lines=11> */
[----:B------:R-:W-:Y:S01]  /*1a50*/  SHF.R.S32.HI R14, RZ, 0x4, R14 ;  /* 0x00000004ff0e7819 */ /* 0x000fe2000001140e */
[----:B------:R-:W-:Y:S01]  /*1a60*/  IMAD R23, R15, c[0x0][0x180], RZ ;  /* 0x000060000f177a24 */ /* 0x000fe200078e02ff */
[----:B------:R-:W-:Y:S01]  /*1a70*/  SHF.R.S32.HI R16, RZ, 0x4, R16 ;  /* 0x00000004ff107819 */ /* 0x000fe20000011410 */
[----:B------:R-:W-:Y:S01]  /*1a80*/  IMAD R24, R20, c[0x0][0x180], RZ ;  /* 0x0000600014187a24 */ /* 0x000fe200078e02ff */
[----:B------:R-:W-:Y:S01]  /*1a90*/  SHF.R.S32.HI R18, RZ, 0x4, R18 ;  /* 0x00000004ff127819 */ /* 0x000fe20000011412 */
[----:B------:R-:W-:Y:S01]  /*1aa0*/  IMAD R2, R21, c[0x0][0x180], RZ ;  /* 0x0000600015027a24 */ /* 0x000fe200078e02ff */
[----:B------:R-:W-:Y:S01]  /*1ab0*/  SHF.R.S32.HI R22, RZ, 0x6, R22 ;  /* 0x00000006ff167819 */ /* 0x000fe20000011416 */
[----:B------:R-:W-:Y:S01]  /*1ac0*/  IMAD.IADD R3, R174, 0x1, R9 ;  /* 0x00000001ae037824 */ /* 0x000fe200078e0209 */
[----:B------:R-:W-:-:S02]  /*1ad0*/  LOP3.LUT R25, R25, 0x3, RZ, 0xc0, !PT ;  /* 0x0000000319197812 */ /* 0x000fc400078ec0ff */
.L_x_49:
[----:B------:R-:W-:-:S13]  /*1ae0*/  ISETP.GE.AND P0, PT, R0, 0x20, PT ;  /* 0x000000200000780c */ /* 0x000fda0003f06270 */
[----:B-1----:R-:W-:Y:S05]  /*1af0*/  @!P0 BRA `(.L_x_24) ;  /* 0x0000128000008947 */ /* 0x002fea0003800000 */
[----:B------:R-:W1:Y:S01]  /*1b00*/  S2R R46, SR_LANEID ;  /* 0x00000000002e7919 */ /* 0x000e620000000000 */
[----:B------:R-:W-:Y:S01]  /*1b10*/  LOP3.LUT R177, R11, 0x1, RZ, 0xc0, !PT ;  /* 0x000000010bb17812 */ /* 0x000fe200078ec0ff */
[----:B------:R-:W-:Y:S01]  /*1b20*/  WARPSYNC 0xffffffff ;  /* 0xffffffff00007948 */ /* 0x000fe20003800000 */
[----:B-1----:R-:W-:Y:S02]  /*1b30*/  SHF.R.U32.HI R44, RZ, 0x3, R46 ;  /* 0x00000003ff2c7819 */ /* 0x002fe4000001162e */
[----:B------:R-:W-:-:S03]  /*1b40*/  LOP3.LUT R45, R46, 0x7, RZ, 0xc0, !PT ;  /* 0x000000072e2d7812 */ /* 0x000fc600078ec0ff */
[----:B------:R-:W-:Y:S01]  /*1b50*/  IMAD.SHL.U32 R48, R44, 0x8, RZ ;  /* 0x000000082c307824 */ /* 0x000fe200078e00ff */
[----:B------:R-:W-:Y:S01]  /*1b60*/  SHF.R.U32.HI R44, RZ, 0x4, R46 ;  /* 0x00000004ff2c7819 */ /* 0x000fe2000001162e */
[----:B------:R-:W-:-:S03]  /*1b70*/  IMAD.MOV.U32 R46, RZ, RZ, 0x4800 ;  /* 0x00004800ff2e7424 */ /* 0x000fc600078e00ff */
[----:B------:R-:W-:Y:S01]  /*1b80*/  LOP3.LUT R175, R48, 0x8, R45, 0xe2, !PT ;  /* 0x0000000830af7812 */ /* 0x000fe200078ee22d */
[C---:B------:R-:W-:Y:S02]  /*1b90*/  IMAD R45, R177.reuse, R46, 0x80 ;  /* 0x00000080b12d7424 */ /* 0x040fe400078e022e */
[----:B------:R-:W-:Y:S02]  /*1ba0*/  IMAD R177, R177, 0x4400, RZ ;  /* 0x00004400b1b17824 */ /* 0x000fe400078e02ff */
[----:B------:R-:W-:Y:S02]  /*1bb0*/  IMAD.SHL.U32 R44, R44, 0x8, RZ ;  /* 0x000000082c2c7824 */ /* 0x000fe400078e00ff */
[----:B------:R-:W-:Y:S01]  /*1bc0*/  IMAD R178, R172, 0x17a0, R45 ;  /* 0x000017a0acb27824 */ /* 0x000fe200078e022d */
[----:B------:R-:W-:Y:S01]  /*1bd0*/  IADD3 R48, R177, 0x90c0, RZ ;  /* 0x000090c0b1307810 */ /* 0x000fe20007ffe0ff */
[--C-:B------:R-:W-:Y:S01]  /*1be0*/  IMAD R173, R175, 0x48, R44.reuse ;  /* 0x00000048afad7824 */ /* 0x100fe200078e022c */
[----:B------:R-:W-:Y:S01]  /*1bf0*/  IADD3 R50, R177, 0x90e0, RZ ;  /* 0x000090e0b1327810 */ /* 0x000fe20007ffe0ff */
[----:B------:R-:W-:Y:S01]  /*1c00*/  IMAD R175, R175, 0x88, R44 ;  /* 0x00000088afaf7824 */ /* 0x000fe200078e022c */
[----:B------:R-:W-:Y:S01]  /*1c10*/  IADD3 R64, R177, 0x9140, RZ ;  /* 0x00009140b1407810 */ /* 0x000fe20007ffe0ff */
[----:B------:R-:W-:Y:S01]  /*1c20*/  IMAD.U32 R52, R173, 0x2, R178 ;  /* 0x00000002ad347824 */ /* 0x000fe200078e00b2 */
[----:B------:R-:W-:Y:S01]  /*1c30*/  IADD3 R66, R177, 0x9160, RZ ;  /* 0x00009160b1427810 */ /* 0x000fe20007ffe0ff */
[----:B------:R-:W-:Y:S01]  /*1c40*/  IMAD.U32 R76, R175, 0x2, R48 ;  /* 0x00000002af4c7824 */ /* 0x000fe200078e0030 */
[----:B------:R-:W-:Y:S01]  /*1c50*/  IADD3 R44, R177, 0x9080, RZ ;  /* 0x00009080b12c7810 */ /* 0x000fe20007ffe0ff */
[----:B------:R-:W-:Y:S01]  /*1c60*/  IMAD.U32 R125, R175, 0x2, R50 ;  /* 0x00000002af7d7824 */ /* 0x000fe200078e0032 */
[C---:B------:R-:W-:Y:S01]  /*1c70*/  IADD3 R56, R177.reuse, 0x9100, RZ ;  /* 0x00009100b1387810 */ /* 0x040fe20007ffe0ff */
[----:B------:R-:W-:Y:S01]  /*1c80*/  LDSM.16.M88.4 R52, [R52] ;  /* 0x000000003434783b */ /* 0x000fe20000000200 */
[----:B------:R-:W-:Y:S01]  /*1c90*/  IADD3 R58, R177, 0x9120, RZ ;  /* 0x00009120b13a7810 */ /* 0x000fe20007ffe0ff */
[----:B------:R-:W-:Y:S01]  /*1ca0*/  IMAD.U32 R124, R175, 0x2, R64 ;  /* 0x00000002af7c7824 */ /* 0x000fe200078e0040 */
[----:B------:R-:W-:Y:S01]  /*1cb0*/  IADD3 R46, R177, 0x90a0, RZ ;  /* 0x000090a0b12e7810 */ /* 0x000fe20007ffe0ff */
[----:B------:R-:W1:Y:S01]  /*1cc0*/  LDSM.16.MT88.4 R80, [R76] ;  /* 0x000000004c50783b */ /* 0x000e620000004200 */
[----:B------:R-:W-:Y:S01]  /*1cd0*/  IMAD.U32 R179, R175, 0x2, R66 ;  /* 0x00000002afb37824 */ /* 0x000fe200078e0042 */
[----:B------:R-:W-:Y:S01]  /*1ce0*/  IADD3 R180, R177, 0xa240, RZ ;  /* 0x0000a240b1b47810 */ /* 0x000fe20007ffe0ff */
[C---:B------:R-:W-:Y:S01]  /*1cf0*/  IMAD.U32 R49, R175.reuse, 0x2, R44 ;  /* 0x00000002af317824 */ /* 0x040fe200078e002c */
[----:B------:R-:W-:Y:S01]  /*1d00*/  IADD3 R44, R178, 0x900, RZ ;  /* 0x00000900b22c7810 */ /* 0x000fe20007ffe0ff */
[C---:B------:R-:W-:Y:S01]  /*1d10*/  IMAD.U32 R128, R175.reuse, 0x2, R56 ;  /* 0x00000002af807824 */ /* 0x040fe200078e0038 */
[----:B------:R-:W2:Y:S01]  /*1d20*/  LDSM.16.MT88.4 R60, [R125] ;  /* 0x000000007d3c783b */ /* 0x000ea20000004200 */
[----:B------:R-:W-:-:S02]  /*1d30*/  IMAD.U32 R132, R175, 0x2, R58 ;  /* 0x00000002af847824 */ /* 0x000fc400078e003a */
[----:B------:R-:W-:Y:S01]  /*1d40*/  IMAD.U32 R46, R175, 0x2, R46 ;  /* 0x00000002af2e7824 */ /* 0x000fe200078e002e */
[----:B------:R-:W3:Y:S01]  /*1d50*/  LDSM.16.MT88.4 R56, [R124] ;  /* 0x000000007c38783b */ /* 0x000ee20000004200 */
[----:B------:R-:W-:Y:S02]  /*1d60*/  IMAD.U32 R168, R173, 0x2, R44 ;  /* 0x00000002ada87824 */ /* 0x000fe400078e002c */
[----:B------:R-:W-:Y:S01]  /*1d70*/  IMAD.U32 R180, R175, 0x2, R180 ;  /* 0x00000002afb47824 */ /* 0x000fe200078e00b4 */
[----:B------:R-:W4:Y:S04]  /*1d80*/  LDSM.16.MT88.4 R64, [R179] ;  /* 0x00000000b340783b */ /* 0x000f280000004200 */
[----:B------:R-:W5:Y:S04]  /*1d90*/  LDSM.16.MT88.4 R88, [R46] ;  /* 0x000000002e58783b */ /* 0x000f680000004200 */
[----:B------:R-:W-:Y:S04]  /*1da0*/  LDSM.16.M88.4 R168, [R168] ;  /* 0x00000000a8a8783b */ /* 0x000fe80000000200 */
[----:B------:R-:W3:Y:S04]  /*1db0*/  LDSM.16.MT88.4 R44, [R46] ;  /* 0x000000002e2c783b */ /* 0x000ee80000004200 */
[----:B------:R-:W3:Y:S04]  /*1dc0*/  LDSM.16.MT88.4 R92, [R49] ;  /* 0x00000000315c783b */ /* 0x000ee80000004200 */
[----:B------:R-:W4:Y:S04]  /*1dd0*/  LDSM.16.MT88.4 R48, [R49] ;  /* 0x000000003130783b */ /* 0x000f280000004200 */
[----:B------:R-:W4:Y:S01]  /*1de0*/  LDSM.16.MT88.4 R100, [R128] ;  /* 0x000000008064783b */ /* 0x000f220000004200 */
[C---:B-1----:R-:W-:Y:S03]  /*1df0*/  HMMA.16816.F16 R158, R52.reuse, R80, R38 ;  /* 0x00000050349e723c */ /* 0x042fe60000000826 */
[----:B------:R-:W1:Y:S04]  /*1e00*/  LDSM.16.MT88.4 R76, [R76] ;  /* 0x000000004c4c783b */ /* 0x000e680000004200 */
[----:B------:R-:W1:Y:S01]  /*1e10*/  LDSM.16.MT88.4 R72, [R132] ;  /* 0x000000008448783b */ /* 0x000e620000004200 */
[C---:B------:R-:W-:Y:S01]  /*1e20*/  IADD3 R38, R177.reuse, 0xa1a0, RZ ;  /* 0x0000a1a0b1267810 */ /* 0x040fe20007ffe0ff */
[C---:B------:R-:W-:Y:S02]  /*1e30*/  HMMA.16816.F16 R156, R52.reuse, R82, R40 ;  /* 0x00000052349c723c */ /* 0x040fe40000000828 */
[----:B------:R-:W1:Y:S04]  /*1e40*/  LDSM.16.MT88.4 R80, [R125] ;  /* 0x000000007d50783b */ /* 0x000e680000004200 */
[----:B------:R-:W-:Y:S01]  /*1e50*/  LDSM.16.MT88.4 R132, [R132] ;  /* 0x000000008484783b */ /* 0x000fe20000004200 */
[----:B------:R-:W-:Y:S01]  /*1e60*/  IADD3 R40, R177, 0xa1c0, RZ ;  /* 0x0000a1c0b1287810 */ /* 0x000fe20007ffe0ff */
[----:B--2---:R-:W-:Y:S02]  /*1e70*/  HMMA.16816.F16 R154, R52, R60, R42 ;  /* 0x0000003c349a723c */ /* 0x004fe4000000082a */
[----:B------:R-:W-:Y:S02]  /*1e80*/  LDSM.16.MT88.4 R124, [R124] ;  /* 0x000000007c7c783b */ /* 0x000fe40000004200 */
[----:B------:R-:W-:-:S03]  /*1e90*/  IMAD.U32 R40, R175, 0x2, R40 ;  /* 0x00000002af287824 */ /* 0x000fc600078e0028 */
[C---:B------:R-:W-:Y:S01]  /*1ea0*/  IADD3 R42, R177.reuse, 0xa1e0, RZ ;  /* 0x0000a1e0b12a7810 */ /* 0x040fe20007ffe0ff */
[C---:B------:R-:W-:Y:S08]  /*1eb0*/  HMMA.16816.F16 R152, R52.reuse, R62, R118 ;  /* 0x0000003e3498723c */ /* 0x040ff00000000876 */
[C---:B---3--:R-:W-:Y:S08]  /*1ec0*/  HMMA.16816.F16 R62, R52.reuse, R56, R104 ;  /* 0x00000038343e723c */ /* 0x048ff00000000868 */
[C---:B------:R-:W-:Y:S08]  /*1ed0*/  HMMA.16816.F16 R60, R52.reuse, R58, R106 ;  /* 0x0000003a343c723c */ /* 0x040ff0000000086a */
[C---:B----4-:R-:W-:Y:S01]  /*1ee0*/  HMMA.16816.F16 R58, R52.reuse, R64, R116 ;  /* 0x00000040343a723c */ /* 0x050fe20000000874 */
[----:B------:R-:W-:Y:S07]  /*1ef0*/  LDSM.16.MT88.4 R116, [R180] ;  /* 0x00000000b474783b */ /* 0x000fee0000004200 */
[C---:B------:R-:W-:Y:S01]  /*1f00*/  HMMA.16816.F16 R56, R52.reuse, R66, R96 ;  /* 0x000000423438723c */ /* 0x040fe20000000860 */
[----:B------:R-:W2:Y:S07]  /*1f10*/  LDSM.16.MT88.4 R64, [R128] ;  /* 0x000000008040783b */ /* 0x000eae0000004200 */
[----:B-----5:R-:W-:Y:S07]  /*1f20*/  HMMA.16816.F16 R160, R52, R90, R36 ;  /* 0x0000005a34a0723c */ /* 0x020fee0000000824 */
[----:B------:R-:W-:Y:S01]  /*1f30*/  IADD3 R36, R178, 0x20, RZ ;  /* 0x00000020b2247810 */ /* 0x000fe20007ffe0ff */
[C---:B------:R-:W-:Y:S07]  /*1f40*/  HMMA.16816.F16 R146, R168.reuse, R44, R146 ;  /* 0x0000002ca892723c */ /* 0x040fee0000000892 */
[----:B------:R-:W-:Y:S01]  /*1f50*/  IADD3 R44, R177, 0xa200, RZ ;  /* 0x0000a200b12c7810 */ /* 0x000fe20007ffe0ff */
[----:B------:R-:W-:Y:S01]  /*1f60*/  HMMA.16816.F16 R70, R168, R46, R120 ;  /* 0x0000002ea846723c */ /* 0x000fe20000000878 */
[----:B------:R-:W-:-:S06]  /*1f70*/  IMAD.U32 R45, R175, 0x2, R38 ;  /* 0x00000002af2d7824 */ /* 0x000fcc00078e0026 */
[----:B------:R-:W-:Y:S01]  /*1f80*/  IADD3 R46, R177, 0xa220, RZ ;  /* 0x0000a220b12e7810 */ /* 0x000fe20007ffe0ff */
[----:B------:R-:W-:Y:S04]  /*1f90*/  HMMA.16816.F16 R162, R52, R88, R34 ;  /* 0x0000005834a2723c */ /* 0x000fe80000000822 */
[----:B------:R-:W-:-:S04]  /*1fa0*/  IMAD.U32 R181, R175, 0x2, R46 ;  /* 0x00000002afb57824 */ /* 0x000fc800078e002e */
[----:B------:R-:W-:Y:S07]  /*1fb0*/  HMMA.16816.F16 R166, R52, R92, R30 ;  /* 0x0000005c34a6723c */ /* 0x000fee000000081e */
[C---:B------:R-:W-:Y:S01]  /*1fc0*/  IADD3 R30, R177.reuse, 0xa180, RZ ;  /* 0x0000a180b11e7810 */ /* 0x040fe20007ffe0ff */
[----:B------:R-:W-:Y:S01]  /*1fd0*/  HMMA.16816.F16 R34, R168, R48, R98 ;  /* 0x00000030a822723c */ /* 0x000fe20000000862 */
[----:B------:R-:W-:Y:S06]  /*1fe0*/  LDSM.16.MT88.4 R96, [R45] ;  /* 0x000000002d60783b */ /* 0x000fec0000004200 */
[----:B------:R-:W-:Y:S01]  /*1ff0*/  IADD3 R48, R177, 0xa260, RZ ;  /* 0x0000a260b1307810 */ /* 0x000fe20007ffe0ff */
[----:B------:R-:W-:Y:S01]  /*2000*/  HMMA.16816.F16 R150, R52, R100, R112 ;  /* 0x000000643496723c */ /* 0x000fe20000000870 */
[----:B------:R-:W-:-:S05]  /*2010*/  IMAD.U32 R49, R175, 0x2, R30 ;  /* 0x00000002af317824 */ /* 0x000fca00078e001e */
[----:B------:R-:W-:Y:S01]  /*2020*/  LDSM.16.MT88.4 R104, [R49] ;  /* 0x000000003168783b */ /* 0x000fe20000004200 */
[----:B------:R-:W-:Y:S01]  /*2030*/  IMAD.U32 R112, R173, 0x2, R36 ;  /* 0x00000002ad707824 */ /* 0x000fe200078e0024 */
[----:B------:R-:W-:Y:S01]  /*2040*/  HMMA.16816.F16 R144, R168, R50, R144 ;  /* 0x00000032a890723c */ /* 0x000fe20000000890 */
[----:B------:R-:W-:-:S05]  /*2050*/  IMAD.U32 R36, R175, 0x2, R42 ;  /* 0x00000002af247824 */ /* 0x000fca00078e002a */
[----:B------:R-:W-:Y:S01]  /*2060*/  LDSM.16.MT88.4 R88, [R36] ;  /* 0x000000002458783b */ /* 0x000fe20000004200 */
[----:B------:R-:W-:Y:S01]  /*2070*/  IADD3 R50, R178, 0x920, RZ ;  /* 0x00000920b2327810 */ /* 0x000fe20007ffe0ff */
[----:B-1----:R-:W-:Y:S02]  /*2080*/  HMMA.16816.F16 R78, R168, R78, R86 ;  /* 0x0000004ea84e723c */ /* 0x002fe40000000856 */
[----:B------:R-:W-:Y:S02]  /*2090*/  LDSM.16.MT88.4 R36, [R36] ;  /* 0x000000002424783b */ /* 0x000fe40000004200 */
[----:B------:R-:W-:-:S03]  /*20a0*/  IMAD.U32 R30, R173, 0x2, R50 ;  /* 0x00000002ad1e7824 */ /* 0x000fc600078e0032 */
[C---:B------:R-:W-:Y:S01]  /*20b0*/  IMAD.U32 R86, R175.reuse, 0x2, R44 ;  /* 0x00000002af567824 */ /* 0x040fe200078e002c */
[C---:B------:R-:W-:Y:S01]  /*20c0*/  HMMA.16816.F16 R100, R52.reuse, R72, R108 ;  /* 0x000000483464723c */ /* 0x040fe2000000086c */
[----:B------:R-:W-:Y:S07]  /*20d0*/  LDSM.16.MT88.4 R44, [R45] ;  /* 0x000000002d2c783b */ /* 0x000fee0000004200 */
[C---:B------:R-:W-:Y:S01]  /*20e0*/  HMMA.16816.F16 R74, R52.reuse, R74, R110 ;  /* 0x0000004a344a723c */ /* 0x040fe2000000086e */
[----:B------:R1:W3:Y:S07]  /*20f0*/  LDSM.16.MT88.4 R108, [R179] ;  /* 0x00000000b36c783b */ /* 0x0002ee0000004200 */
[C---:B------:R-:W-:Y:S01]  /*2100*/  HMMA.16816.F16 R164, R52.reuse, R94, R130 ;  /* 0x0000005e34a4723c */ /* 0x040fe20000000882 */
[----:B-1----:R-:W-:Y:S01]  /*2110*/  IMAD.U32 R179, R175, 0x2, R48 ;  /* 0x00000002afb37824 */ /* 0x002fe200078e0030 */
[----:B------:R-:W-:Y:S04]  /*2120*/  LDSM.16.MT88.4 R128, [R86] ;  /* 0x000000005680783b */ /* 0x000fe80000004200 */
[----:B------:R-:W-:Y:S02]  /*2130*/  LDSM.16.MT88.4 R92, [R40] ;  /* 0x00000000285c783b */ /* 0x000fe40000004200 */
[----:B------:R-:W-:Y:S02]  /*2140*/  HMMA.16816.F16 R102, R52, R102, R114 ;  /* 0x000000663466723c */ /* 0x000fe40000000872 */
[----:B------:R-:W1:Y:S04]  /*2150*/  LDSM.16.M88.4 R112, [R112] ;  /* 0x000000007070783b */ /* 0x000e680000000200 */
[----:B------:R-:W-:Y:S02]  /*2160*/  LDSM.16.MT88.4 R52, [R179] ;  /* 0x00000000b334783b */ /* 0x000fe40000004200 */
[C---:B------:R-:W-:Y:S02]  /*2170*/  HMMA.16816.F16 R76, R168.reuse, R76, R122 ;  /* 0x0000004ca84c723c */ /* 0x040fe4000000087a */
[----:B------:R-:W4:Y:S04]  /*2180*/  LDSM.16.MT88.4 R120, [R181] ;  /* 0x00000000b578783b */ /* 0x000f280000004200 */
[----:B------:R-:W-:Y:S02]  /*2190*/  LDSM.16.MT88.4 R48, [R49] ;  /* 0x000000003130783b */ /* 0x000fe40000004200 */
[C---:B------:R-:W-:Y:S02]  /*21a0*/  HMMA.16816.F16 R80, R168.reuse, R80, R28 ;  /* 0x00000050a850723c */ /* 0x040fe4000000081c */
[----:B------:R-:W5:Y:S04]  /*21b0*/  LDSM.16.M88.4 R28, [R30] ;  /* 0x000000001e1c783b */ /* 0x000f680000000200 */
[----:B------:R-:W-:Y:S02]  /*21c0*/  LDSM.16.MT88.4 R40, [R40] ;  /* 0x000000002828783b */ /* 0x000fe40000004200 */
[C---:B------:R-:W-:Y:S02]  /*21d0*/  HMMA.16816.F16 R82, R168.reuse, R82, R84 ;  /* 0x00000052a852723c */ /* 0x040fe40000000854 */
[----:B------:R-:W1:Y:S06]  /*21e0*/  LDSM.16.MT88.4 R84, [R86] ;  /* 0x000000005654783b */ /* 0x000e6c0000004200 */
[C---:B--2---:R-:W-:Y:S08]  /*21f0*/  HMMA.16816.F16 R32, R168.reuse, R64, R32 ;  /* 0x00000040a820723c */ /* 0x044ff00000000820 */
[C---:B------:R-:W-:Y:S08]  /*2200*/  HMMA.16816.F16 R72, R168.reuse, R66, R138 ;  /* 0x00000042a848723c */ /* 0x040ff0000000088a */
[C---:B------:R-:W-:Y:S08]  /*2210*/  HMMA.16816.F16 R66, R168.reuse, R132, R26 ;  /* 0x00000084a842723c */ /* 0x040ff0000000081a */
[C---:B------:R-:W-:Y:S01]  /*2220*/  HMMA.16816.F16 R64, R168.reuse, R134, R136 ;  /* 0x00000086a840723c */ /* 0x040fe20000000888 */
[----:B------:R-:W-:Y:S07]  /*2230*/  LDSM.16.MT88.4 R136, [R180] ;  /* 0x00000000b488783b */ /* 0x000fee0000004200 */
[C---:B------:R-:W-:Y:S08]  /*2240*/  HMMA.16816.F16 R68, R168.reuse, R124, R68 ;  /* 0x0000007ca844723c */ /* 0x040ff00000000844 */
[C---:B------:R-:W-:Y:S01]  /*2250*/  HMMA.16816.F16 R148, R168.reuse, R126, R148 ;  /* 0x0000007ea894723c */ /* 0x040fe20000000894 */
[----:B------:R-:W-:Y:S07]  /*2260*/  LDSM.16.MT88.4 R124, [R179] ;  /* 0x00000000b37c783b */ /* 0x000fee0000004200 */
[C---:B---3--:R-:W-:Y:S08]  /*2270*/  HMMA.16816.F16 R26, R168.reuse, R108, R140 ;  /* 0x0000006ca81a723c */ /* 0x048ff0000000088c */
[----:B------:R-:W-:Y:S01]  /*2280*/  HMMA.16816.F16 R168, R168, R110, R142 ;  /* 0x0000006ea8a8723c */ /* 0x000fe2000000088e */
[----:B------:R-:W2:Y:S06]  /*2290*/  LDSM.16.MT88.4 R140, [R181] ;  /* 0x00000000b58c783b */ /* 0x000eac0000004200 */
[----:B------:R-:W-:Y:S01]  /*22a0*/  IADD3 R170, R177, 0xb360, RZ ;  /* 0x0000b360b1aa7810 */ /* 0x000fe20007ffe0ff */
[----:B-1----:R-:W-:Y:S04]  /*22b0*/  HMMA.16816.F16 R150, R112, R128, R150 ;  /* 0x000000807096723c */ /* 0x002fe80000000896 */
[----:B------:R-:W-:-:S04]  /*22c0*/  IMAD.U32 R170, R175, 0x2, R170 ;  /* 0x00000002afaa7824 */ /* 0x000fc800078e00aa */
[C---:B----4-:R-:W-:Y:S01]  /*22d0*/  HMMA.16816.F16 R128, R112.reuse, R120, R100 ;  /* 0x000000787080723c */ /* 0x050fe20000000864 */
[----:B------:R-:W-:Y:S07]  /*22e0*/  LDSM.16.MT88.4 R108, [R170] ;  /* 0x00000000aa6c783b */ /* 0x000fee0000004200 */
[C---:B------:R-:W-:Y:S08]  /*22f0*/  HMMA.16816.F16 R120, R112.reuse, R116, R62 ;  /* 0x000000747078723c */ /* 0x040ff0000000083e */
        /* <DEDUP_REMOVED lines=12> */
[----:B------:R-:W-:Y:S07]  /*23c0*/  HMMA.16816.F16 R114, R112, R54, R56 ;  /* 0x000000367072723c */ /* 0x000fee0000000838 */
[----:B------:R-:W-:Y:S01]  /*23d0*/  IADD3 R56, R178, 0x940, RZ ;  /* 0x00000940b2387810 */ /* 0x000fe20007ffe0ff */
[----:B-----5:R-:W-:Y:S04]  /*23e0*/  HMMA.16816.F16 R112, R28, R48, R34 ;  /* 0x000000301c70723c */ /* 0x020fe80000000822 */
[----:B------:R-:W-:-:S03]  /*23f0*/  IMAD.U32 R132, R173, 0x2, R56 ;  /* 0x00000002ad847824 */ /* 0x000fc600078e0038 */
[----:B------:R-:W-:Y:S01]  /*2400*/  IADD3 R34, R178, 0x40, RZ ;  /* 0x00000040b2227810 */ /* 0x000fe20007ffe0ff */
[C---:B------:R-:W-:Y:S01]  /*2410*/  HMMA.16816.F16 R84, R28.reuse, R84, R32 ;  /* 0x000000541c54723c */ /* 0x040fe20000000820 */
[----:B------:R-:W-:Y:S01]  /*2420*/  IADD3 R48, R177, 0xb340, RZ ;  /* 0x0000b340b1307810 */ /* 0x000fe20007ffe0ff */
[----:B------:R-:W-:Y:S02]  /*2430*/  LDSM.16.M88.4 R132, [R132] ;  /* 0x000000008484783b */ /* 0x000fe40000000200 */
[----:B------:R-:W-:Y:S02]  /*2440*/  IMAD.U32 R60, R173, 0x2, R34 ;  /* 0x00000002ad3c7824 */ /* 0x000fe400078e0022 */
[----:B------:R-:W-:Y:S01]  /*2450*/  IMAD.U32 R171, R175, 0x2, R48 ;  /* 0x00000002afab7824 */ /* 0x000fe200078e0030 */
[----:B------:R-:W-:Y:S01]  /*2460*/  IADD3 R32, R177, 0xb280, RZ ;  /* 0x0000b280b1207810 */ /* 0x000fe20007ffe0ff */
[----:B------:R-:W-:Y:S02]  /*2470*/  HMMA.16816.F16 R80, R28, R36, R80 ;  /* 0x000000241c50723c */ /* 0x000fe40000000850 */
[----:B------:R-:W-:Y:S02]  /*2480*/  LDSM.16.M88.4 R60, [R60] ;  /* 0x000000003c3c783b */ /* 0x000fe40000000200 */
[----:B------:R-:W-:-:S02]  /*2490*/  IMAD.U32 R104, R175, 0x2, R32 ;  /* 0x00000002af687824 */ /* 0x000fc400078e0020 */
[----:B------:R-:W-:Y:S01]  /*24a0*/  LDSM.16.MT88.4 R56, [R171] ;  /* 0x00000000ab38783b */ /* 0x000fe20000004200 */
[----:B------:R-:W-:Y:S01]  /*24b0*/  IADD3 R36, R177, 0xb2a0, RZ ;  /* 0x0000b2a0b1247810 */ /* 0x000fe20007ffe0ff */
[C---:B------:R-:W-:Y:S02]  /*24c0*/  HMMA.16816.F16 R82, R28.reuse, R38, R82 ;  /* 0x000000261c52723c */ /* 0x040fe40000000852 */
[----:B------:R-:W1:Y:S02]  /*24d0*/  LDSM.16.MT88.4 R32, [R104] ;  /* 0x000000006820783b */ /* 0x000e640000004200 */
[----:B------:R-:W-:Y:S02]  /*24e0*/  IMAD.U32 R88, R175, 0x2, R36 ;  /* 0x00000002af587824 */ /* 0x000fe400078e0024 */
[----:B------:R-:W-:Y:S01]  /*24f0*/  LDSM.16.MT88.4 R104, [R104] ;  /* 0x000000006868783b */ /* 0x000fe20000004200 */
[----:B------:R-:W-:Y:S01]  /*2500*/  IADD3 R38, R177, 0xb2c0, RZ ;  /* 0x0000b2c0b1267810 */ /* 0x000fe20007ffe0ff */
[----:B------:R-:W-:Y:S04]  /*2510*/  HMMA.16816.F16 R76, R28, R40, R76 ;  /* 0x000000281c4c723c */ /* 0x000fe8000000084c */
[----:B------:R-:W-:-:S02]  /*2520*/  IMAD.U32 R92, R175, 0x2, R38 ;  /* 0x00000002af5c7824 */ /* 0x000fc400078e0026 */
[----:B------:R-:W3:Y:S01]  /*2530*/  LDSM.16.MT88.4 R36, [R88] ;  /* 0x000000005824783b */ /* 0x000ee20000004200 */
[----:B------:R-:W-:Y:S01]  /*2540*/  IADD3 R40, R177, 0xb2e0, RZ ;  /* 0x0000b2e0b1287810 */ /* 0x000fe20007ffe0ff */
[----:B------:R-:W-:Y:S02]  /*2550*/  HMMA.16816.F16 R146, R28, R44, R146 ;  /* 0x0000002c1c92723c */ /* 0x000fe40000000892 */
[----:B------:R-:W-:Y:S02]  /*2560*/  LDSM.16.MT88.4 R88, [R88] ;  /* 0x000000005858783b */ /* 0x000fe40000004200 */
[----:B------:R-:W-:-:S03]  /*2570*/  IMAD.U32 R96, R175, 0x2, R40 ;  /* 0x00000002af607824 */ /* 0x000fc600078e0028 */
[----:B------:R-:W-:Y:S01]  /*2580*/  IADD3 R44, R177, 0xb320, RZ ;  /* 0x0000b320b12c7810 */ /* 0x000fe20007ffe0ff */
[----:B------:R-:W-:Y:S04]  /*2590*/  HMMA.16816.F16 R78, R28, R42, R78 ;  /* 0x0000002a1c4e723c */ /* 0x000fe8000000084e */
[----:B------:R-:W-:-:S03]  /*25a0*/  IMAD.U32 R74, R175, 0x2, R44 ;  /* 0x00000002af4a7824 */ /* 0x000fc600078e002c */
[----:B------:R-:W-:Y:S01]  /*25b0*/  IADD3 R42, R177, 0xb300, RZ ;  /* 0x0000b300b12a7810 */ /* 0x000fe20007ffe0ff */
[C---:B------:R-:W-:Y:S01]  /*25c0*/  HMMA.16816.F16 R70, R28.reuse, R46, R70 ;  /* 0x0000002e1c46723c */ /* 0x040fe20000000846 */
[----:B------:R-:W-:Y:S03]  /*25d0*/  LDSM.16.MT88.4 R44, [R96] ;  /* 0x00000000602c783b */ /* 0x000fe60000004200 */
[----:B------:R-:W-:Y:S01]  /*25e0*/  IMAD.U32 R100, R175, 0x2, R42 ;  /* 0x00000002af647824 */ /* 0x000fe200078e002a */
[----:B------:R-:W-:Y:S03]  /*25f0*/  LDSM.16.MT88.4 R52, [R74] ;  /* 0x000000004a34783b */ /* 0x000fe60000004200 */
[C---:B------:R-:W-:Y:S01]  /*2600*/  HMMA.16816.F16 R144, R28.reuse, R50, R144 ;  /* 0x000000321c90723c */ /* 0x040fe20000000890 */
[----:B------:R-:W4:Y:S04]  /*2610*/  LDSM.16.MT88.4 R40, [R92] ;  /* 0x000000005c28783b */ /* 0x000f280000004200 */
[----:B------:R-:W5:Y:S03]  /*2620*/  LDSM.16.MT88.4 R48, [R100] ;  /* 0x000000006430783b */ /* 0x000f660000004200 */
[C---:B------:R-:W-:Y:S01]  /*2630*/  HMMA.16816.F16 R86, R28.reuse, R86, R72 ;  /* 0x000000561c56723c */ /* 0x040fe20000000848 */
[----:B------:R-:W1:Y:S04]  /*2640*/  LDSM.16.MT88.4 R92, [R92] ;  /* 0x000000005c5c783b */ /* 0x000e680000004200 */
[----:B------:R-:W1:Y:S03]  /*2650*/  LDSM.16.MT88.4 R72, [R74] ;  /* 0x000000004a48783b */ /* 0x000e660000004200 */
[C---:B--2---:R-:W-:Y:S01]  /*2660*/  HMMA.16816.F16 R66, R28.reuse, R140, R66 ;  /* 0x0000008c1c42723c */ /* 0x044fe20000000842 */
[----:B------:R-:W2:Y:S04]  /*2670*/  LDSM.16.MT88.4 R96, [R96] ;  /* 0x000000006060783b */ /* 0x000ea80000004200 */
[----:B------:R-:W1:Y:S03]  /*2680*/  LDSM.16.MT88.4 R100, [R100] ;  /* 0x000000006464783b */ /* 0x000e660000004200 */
[C---:B------:R-:W-:Y:S01]  /*2690*/  HMMA.16816.F16 R64, R28.reuse, R142, R64 ;  /* 0x0000008e1c40723c */ /* 0x040fe20000000840 */
[----:B------:R-:W2:Y:S07]  /*26a0*/  LDSM.16.MT88.4 R140, [R171] ;  /* 0x00000000ab8c783b */ /* 0x000eae0000004200 */
[C---:B------:R-:W-:Y:S08]  /*26b0*/  HMMA.16816.F16 R68, R28.reuse, R136, R68 ;  /* 0x000000881c44723c */ /* 0x040ff00000000844 */
[C---:B------:R-:W-:Y:S01]  /*26c0*/  HMMA.16816.F16 R148, R28.reuse, R138, R148 ;  /* 0x0000008a1c94723c */ /* 0x040fe20000000894 */
[----:B------:R-:W2:Y:S07]  /*26d0*/  LDSM.16.MT88.4 R136, [R170] ;  /* 0x00000000aa88783b */ /* 0x000eae0000004200 */
[C---:B------:R-:W-:Y:S08]  /*26e0*/  HMMA.16816.F16 R26, R28.reuse, R124, R26 ;  /* 0x0000007c1c1a723c */ /* 0x040ff0000000081a */
[----:B------:R-:W-:Y:S08]  /*26f0*/  HMMA.16816.F16 R28, R28, R126, R168 ;  /* 0x0000007e1c1c723c */ /* 0x000ff000000008a8 */
[C---:B-1----:R-:W-:Y:S08]  /*2700*/  HMMA.16816.F16 R30, R60.reuse, R32, R166 ;  /* 0x000000203c1e723c */ /* 0x042ff000000008a6 */
[C---:B------:R-:W-:Y:S08]  /*2710*/  HMMA.16816.F16 R32, R60.reuse, R34, R164 ;  /* 0x000000223c20723c */ /* 0x040ff000000008a4 */
[C---:B---3--:R-:W-:Y:S08]  /*2720*/  HMMA.16816.F16 R34, R60.reuse, R36, R162 ;  /* 0x000000243c22723c */ /* 0x048ff000000008a2 */
[C---:B------:R-:W-:Y:S08]  /*2730*/  HMMA.16816.F16 R36, R60.reuse, R38, R160 ;  /* 0x000000263c24723c */ /* 0x040ff000000008a0 */
[C---:B----4-:R-:W-:Y:S08]  /*2740*/  HMMA.16816.F16 R38, R60.reuse, R40, R158 ;  /* 0x000000283c26723c */ /* 0x050ff0000000089e */
[C---:B------:R-:W-:Y:S08]  /*2750*/  HMMA.16816.F16 R40, R60.reuse, R42, R156 ;  /* 0x0000002a3c28723c */ /* 0x040ff0000000089c */
[C---:B------:R-:W-:Y:S08]  /*2760*/  HMMA.16816.F16 R42, R60.reuse, R44, R154 ;  /* 0x0000002c3c2a723c */ /* 0x040ff0000000089a */
[C---:B------:R-:W-:Y:S08]  /*2770*/  HMMA.16816.F16 R44, R60.reuse, R46, R152 ;  /* 0x0000002e3c2c723c */ /* 0x040ff00000000898 */
[----:B-----5:R-:W-:Y:S08]  /*2780*/  HMMA.16816.F16 R46, R60, R48, R150 ;  /* 0x000000303c2e723c */ /* 0x020ff00000000896 */
[C---:B------:R-:W-:Y:S07]  /*2790*/  HMMA.16816.F16 R150, R132.reuse, R90, R70 ;  /* 0x0000005a8496723c */ /* 0x040fee0000000846 */
[C---:B------:R-:W-:Y:S01]  /*27a0*/  IADD3 R70, R178.reuse, 0x60, RZ ;  /* 0x00000060b2467810 */ /* 0x040fe20007ffe0ff */
[----:B------:R-:W-:Y:S01]  /*27b0*/  HMMA.16816.F16 R152, R132, R92, R76 ;  /* 0x0000005c8498723c */ /* 0x000fe2000000084c */
[----:B------:R-:W-:-:S06]  /*27c0*/  IADD3 R178, R178, 0x960, RZ ;  /* 0x00000960b2b27810 */ /* 0x000fcc0007ffe0ff */
[C---:B------:R-:W-:Y:S01]  /*27d0*/  IADD3 R76, R177.reuse, 0xc3c0, RZ ;  /* 0x0000c3c0b14c7810 */ /* 0x040fe20007ffe0ff */
[C---:B------:R-:W-:Y:S07]  /*27e0*/  HMMA.16816.F16 R164, R132.reuse, R72, R66 ;  /* 0x0000004884a4723c */ /* 0x040fee0000000842 */
[C---:B------:R-:W-:Y:S01]  /*27f0*/  IADD3 R72, R177.reuse, 0xc3a0, RZ ;  /* 0x0000c3a0b1487810 */ /* 0x040fe20007ffe0ff */
[----:B------:R-:W-:Y:S01]  /*2800*/  HMMA.16816.F16 R154, R132, R94, R78 ;  /* 0x0000005e849a723c */ /* 0x000fe2000000084e */
[----:B------:R-:W-:-:S05]  /*2810*/  IADD3 R66, R177, 0xc380, RZ ;  /* 0x0000c380b1427810 */ /* 0x000fca0007ffe0ff */
[----:B------:R-:W-:Y:S01]  /*2820*/  IMAD.U32 R92, R175, 0x2, R66 ;  /* 0x00000002af5c7824 */ /* 0x000fe200078e0042 */
[----:B------:R-:W-:Y:S01]  /*2830*/  IADD3 R78, R177, 0xc3e0, RZ ;  /* 0x0000c3e0b14e7810 */ /* 0x000fe20007ffe0ff */
[----:B--2---:R-:W-:Y:S01]  /*2840*/  HMMA.16816.F16 R156, R132, R96, R80 ;  /* 0x00000060849c723c */ /* 0x004fe20000000850 */
[----:B------:R-:W-:-:S06]  /*2850*/  IMAD.U32 R66, R173, 0x2, R178 ;  /* 0x00000002ad427824 */ /* 0x000fcc00078e00b2 */
[----:B------:R-:W-:Y:S01]  /*2860*/  IADD3 R80, R177, 0xc400, RZ ;  /* 0x0000c400b1507810 */ /* 0x000fe20007ffe0ff */
[----:B------:R-:W-:Y:S01]  /*2870*/  HMMA.16816.F16 R158, R132, R98, R82 ;  /* 0x00000062849e723c */ /* 0x000fe20000000852 */
[----:B------:R-:W-:Y:S02]  /*2880*/  IMAD.U32 R96, R173, 0x2, R70 ;  /* 0x00000002ad607824 */ /* 0x000fe400078e0046 */
[----:B------:R-:W-:-:S04]  /*2890*/  IMAD.U32 R81, R175, 0x2, R78 ;  /* 0x00000002af517824 */ /* 0x000fc800078e004e */
[C---:B------:R-:W-:Y:S01]  /*28a0*/  IADD3 R82, R177.reuse, 0xc420, RZ ;  /* 0x0000c420b1527810 */ /* 0x040fe20007ffe0ff */
[C---:B------:R-:W-:Y:S01]  /*28b0*/  HMMA.16816.F16 R160, R132.reuse, R100, R84 ;  /* 0x0000006484a0723c */ /* 0x040fe20000000854 */
[----:B------:R-:W-:Y:S06]  /*28c0*/  LDSM.16.M88.4 R96, [R96] ;  /* 0x000000006060783b */ /* 0x000fec0000000200 */
[----:B------:R-:W-:Y:S01]  /*28d0*/  IADD3 R84, R177, 0xc440, RZ ;  /* 0x0000c440b1547810 */ /* 0x000fe20007ffe0ff */
[----:B------:R-:W-:Y:S01]  /*28e0*/  HMMA.16816.F16 R162, R132, R102, R86 ;  /* 0x0000006684a2723c */ /* 0x000fe20000000856 */
[----:B------:R-:W-:-:S02]  /*28f0*/  IMAD.U32 R85, R175, 0x2, R76 ;  /* 0x00000002af557824 */ /* 0x000fc400078e004c */
[C---:B------:R-:W-:Y:S02]  /*2900*/  IMAD.U32 R76, R175.reuse, 0x2, R80 ;  /* 0x00000002af4c7824 */ /* 0x040fe400078e0050 */
[----:B------:R-:W-:Y:S02]  /*2910*/  IMAD.U32 R70, R175, 0x2, R84 ;  /* 0x00000002af467824 */ /* 0x000fe400078e0054 */
[----:B------:R-:W-:Y:S01]  /*2920*/  IADD3 R86, R177, 0xc460, RZ ;  /* 0x0000c460b1567810 */ /* 0x000fe20007ffe0ff */
[----:B------:R-:W-:Y:S08]  /*2930*/  HMMA.16816.F16 R48, R60, R50, R130 ;  /* 0x000000323c30723c */ /* 0x000ff00000000882 */
[----:B------:R-:W-:Y:S07]  /*2940*/  HMMA.16816.F16 R146, R132, R88, R146 ;  /* 0x000000588492723c */ /* 0x000fee0000000892 */
[C---:B------:R-:W-:Y:S01]  /*2950*/  IMAD.U32 R88, R175.reuse, 0x2, R72 ;  /* 0x00000002af587824 */ /* 0x040fe200078e0048 */
[----:B------:R-:W-:Y:S01]  /*2960*/  HMMA.16816.F16 R50, R60, R52, R128 ;  /* 0x000000343c32723c */ /* 0x000fe20000000880 */
[C---:B------:R-:W-:Y:S01]  /*2970*/  IMAD.U32 R72, R175.reuse, 0x2, R82 ;  /* 0x00000002af487824 */ /* 0x040fe200078e0052 */
[----:B------:R-:W-:Y:S01]  /*2980*/  LDSM.16.MT88.4 R128, [R92] ;  /* 0x000000005c80783b */ /* 0x000fe20000004200 */
[----:B------:R-:W-:-:S03]  /*2990*/  IMAD.U32 R175, R175, 0x2, R86 ;  /* 0x00000002afaf7824 */ /* 0x000fc600078e0056 */
[----:B------:R-:W-:Y:S02]  /*29a0*/  LDSM.16.MT88.4 R124, [R88] ;  /* 0x00000000587c783b */ /* 0x000fe40000004200 */
[C---:B------:R-:W-:Y:S02]  /*29b0*/  HMMA.16816.F16 R52, R60.reuse, R54, R122 ;  /* 0x000000363c34723c */ /* 0x040fe4000000087a */
[----:B------:R-:W-:Y:S04]  /*29c0*/  LDSM.16.MT88.4 R100, [R175] ;  /* 0x00000000af64783b */ /* 0x000fe80000004200 */
[----:B------:R-:W-:Y:S02]  /*29d0*/  LDSM.16.MT88.4 R92, [R92] ;  /* 0x000000005c5c783b */ /* 0x000fe40000004200 */
[C---:B------:R-:W-:Y:S02]  /*29e0*/  HMMA.16816.F16 R54, R60.reuse, R56, R120 ;  /* 0x000000383c36723c */ /* 0x040fe40000000878 */
[----:B------:R-:W-:Y:S04]  /*29f0*/  LDSM.16.MT88.4 R120, [R85] ;  /* 0x000000005578783b */ /* 0x000fe80000004200 */
[----:B------:R-:W-:Y:S02]  /*2a00*/  LDSM.16.MT88.4 R84, [R85] ;  /* 0x000000005554783b */ /* 0x000fe40000004200 */
[C---:B------:R-:W-:Y:S02]  /*2a10*/  HMMA.16816.F16 R56, R60.reuse, R58, R118 ;  /* 0x0000003a3c38723c */ /* 0x040fe40000000876 */
[----:B------:R-:W-:Y:S06]  /*2a20*/  LDSM.16.MT88.4 R88, [R88] ;  /* 0x000000005858783b */ /* 0x000fec0000004200 */
[C---:B------:R-:W-:Y:S01]  /*2a30*/  HMMA.16816.F16 R58, R60.reuse, R108, R116 ;  /* 0x0000006c3c3a723c */ /* 0x040fe20000000874 */
[----:B------:R-:W1:Y:S04]  /*2a40*/  LDSM.16.MT88.4 R116, [R81] ;  /* 0x000000005174783b */ /* 0x000e680000004200 */
[----:B------:R-:W-:Y:S03]  /*2a50*/  LDSM.16.MT88.4 R80, [R81] ;  /* 0x000000005150783b */ /* 0x000fe60000004200 */
[----:B------:R-:W-:Y:S01]  /*2a60*/  HMMA.16816.F16 R60, R60, R110, R114 ;  /* 0x0000006e3c3c723c */ /* 0x000fe20000000872 */
[----:B------:R-:W-:Y:S07]  /*2a70*/  LDSM.16.MT88.4 R108, [R72] ;  /* 0x00000000486c783b */ /* 0x000fee0000004200 */
[C---:B------:R-:W-:Y:S01]  /*2a80*/  HMMA.16816.F16 R62, R132.reuse, R104, R112 ;  /* 0x00000068843e723c */ /* 0x040fe20000000870 */
[----:B------:R-:W2:Y:S04]  /*2a90*/  LDSM.16.MT88.4 R112, [R76] ;  /* 0x000000004c70783b */ /* 0x000ea80000004200 */
[----:B------:R-:W-:Y:S03]  /*2aa0*/  LDSM.16.MT88.4 R76, [R76] ;  /* 0x000000004c4c783b */ /* 0x000fe60000004200 */
[C---:B------:R-:W-:Y:S01]  /*2ab0*/  HMMA.16816.F16 R144, R132.reuse, R106, R144 ;  /* 0x0000006a8490723c */ /* 0x040fe20000000890 */
[----:B------:R-:W3:Y:S07]  /*2ac0*/  LDSM.16.MT88.4 R104, [R70] ;  /* 0x000000004668783b */ /* 0x000eee0000004200 */
[C---:B------:R-:W-:Y:S01]  /*2ad0*/  HMMA.16816.F16 R166, R132.reuse, R74, R64 ;  /* 0x0000004a84a6723c */ /* 0x040fe20000000840 */
[----:B------:R-:W4:Y:S04]  /*2ae0*/  LDSM.16.M88.4 R64, [R66] ;  /* 0x000000004240783b */ /* 0x000f280000000200 */
[----:B------:R-:W5:Y:S03]  /*2af0*/  LDSM.16.MT88.4 R72, [R72] ;  /* 0x000000004848783b */ /* 0x000f660000004200 */
[C---:B------:R-:W-:Y:S01]  /*2b00*/  HMMA.16816.F16 R168, R132.reuse, R140, R68 ;  /* 0x0000008c84a8723c */ /* 0x040fe20000000844 */
[----:B------:R-:W2:Y:S07]  /*2b10*/  LDSM.16.MT88.4 R68, [R70] ;  /* 0x000000004644783b */ /* 0x000eae0000004200 */
[C---:B------:R-:W-:Y:S01]  /*2b20*/  HMMA.16816.F16 R148, R132.reuse, R142, R148 ;  /* 0x0000008e8494723c */ /* 0x040fe20000000894 */
[----:B------:R-:W2:Y:S07]  /*2b30*/  LDSM.16.MT88.4 R140, [R175] ;  /* 0x00000000af8c783b */ /* 0x000eae0000004200 */
[C---:B------:R-:W-:Y:S08]  /*2b40*/  HMMA.16816.F16 R170, R132.reuse, R136, R26 ;  /* 0x0000008884aa723c */ /* 0x040ff0000000081a */
[----:B------:R-:W-:Y:S08]  /*2b50*/  HMMA.16816.F16 R132, R132, R138, R28 ;  /* 0x0000008a8484723c */ /* 0x000ff0000000081c */
[C---:B-1----:R-:W-:Y:S08]  /*2b60*/  HMMA.16816.F16 R42, R96.reuse, R116, R42 ;  /* 0x00000074602a723c */ /* 0x042ff0000000082a */
[C---:B------:R-:W-:Y:S08]  /*2b70*/  HMMA.16816.F16 R30, R96.reuse, R128, R30 ;  /* 0x00000080601e723c */ /* 0x040ff0000000081e */
[C---:B------:R-:W-:Y:S08]  /*2b80*/  HMMA.16816.F16 R130, R96.reuse, R130, R32 ;  /* 0x000000826082723c */ /* 0x040ff00000000820 */
[C---:B------:R-:W-:Y:S08]  /*2b90*/  HMMA.16816.F16 R34, R96.reuse, R124, R34 ;  /* 0x0000007c6022723c */ /* 0x040ff00000000822 */
[C---:B------:R-:W-:Y:S08]  /*2ba0*/  HMMA.16816.F16 R36, R96.reuse, R126, R36 ;  /* 0x0000007e6024723c */ /* 0x040ff00000000824 */
[C---:B------:R-:W-:Y:S08]  /*2bb0*/  HMMA.16816.F16 R38, R96.reuse, R120, R38 ;  /* 0x000000786026723c */ /* 0x040ff00000000826 */
[C---:B------:R-:W-:Y:S08]  /*2bc0*/  HMMA.16816.F16 R40, R96.reuse, R122, R40 ;  /* 0x0000007a6028723c */ /* 0x040ff00000000828 */
[C---:B------:R-:W-:Y:S08]  /*2bd0*/  HMMA.16816.F16 R118, R96.reuse, R118, R44 ;  /* 0x000000766076723c */ /* 0x040ff0000000082c */
[C---:B--2---:R-:W-:Y:S08]  /*2be0*/  HMMA.16816.F16 R112, R96.reuse, R112, R46 ;  /* 0x000000706070723c */ /* 0x044ff0000000082e */
[C---:B------:R-:W-:Y:S08]  /*2bf0*/  HMMA.16816.F16 R114, R96.reuse, R114, R48 ;  /* 0x000000726072723c */ /* 0x040ff00000000830 */
[C---:B------:R-:W-:Y:S08]  /*2c00*/  HMMA.16816.F16 R108, R96.reuse, R108, R50 ;  /* 0x0000006c606c723c */ /* 0x040ff00000000832 */
[C---:B------:R-:W-:Y:S08]  /*2c10*/  HMMA.16816.F16 R110, R96.reuse, R110, R52 ;  /* 0x0000006e606e723c */ /* 0x040ff00000000834 */
[C---:B---3--:R-:W-:Y:S08]  /*2c20*/  HMMA.16816.F16 R104, R96.reuse, R104, R54 ;  /* 0x000000686068723c */ /* 0x048ff00000000836 */
[C---:B------:R-:W-:Y:S08]  /*2c30*/  HMMA.16816.F16 R106, R96.reuse, R106, R56 ;  /* 0x0000006a606a723c */ /* 0x040ff00000000838 */
[C---:B------:R-:W-:Y:S08]  /*2c40*/  HMMA.16816.F16 R116, R96.reuse, R100, R58 ;  /* 0x000000646074723c */ /* 0x040ff0000000083a */
[----:B------:R-:W-:Y:S08]  /*2c50*/  HMMA.16816.F16 R96, R96, R102, R60 ;  /* 0x000000666060723c */ /* 0x000ff0000000083c */
[C---:B----4-:R-:W-:Y:S08]  /*2c60*/  HMMA.16816.F16 R122, R64.reuse, R84, R152 ;  /* 0x00000054407a723c */ /* 0x050ff00000000898 */
        /* <DEDUP_REMOVED lines=9> */
[C---:B-----5:R-:W-:Y:S08]  /*2d00*/  HMMA.16816.F16 R26, R64.reuse, R72, R164 ;  /* 0x00000048401a723c */ /* 0x060ff000000008a4 */
[C---:B------:R-:W-:Y:S08]  /*2d10*/  HMMA.16816.F16 R136, R64.reuse, R74, R166 ;  /* 0x0000004a4088723c */ /* 0x040ff000000008a6 */
[C---:B------:R-:W-:Y:S08]  /*2d20*/  HMMA.16816.F16 R68, R64.reuse, R68, R168 ;  /* 0x000000444044723c */ /* 0x040ff000000008a8 */
[C---:B------:R-:W-:Y:S08]  /*2d30*/  HMMA.16816.F16 R148, R64.reuse, R70, R148 ;  /* 0x000000464094723c */ /* 0x040ff00000000894 */
[C---:B------:R-:W-:Y:S08]  /*2d40*/  HMMA.16816.F16 R140, R64.reuse, R140, R170 ;  /* 0x0000008c408c723c */ /* 0x040ff000000008aa */
[----:B------:R-:W-:Y:S01]  /*2d50*/  HMMA.16816.F16 R142, R64, R142, R132 ;  /* 0x0000008e408e723c */ /* 0x000fe20000000884 */
[----:B------:R-:W-:Y:S10]  /*2d60*/  @!UPT UIADD3 URZ, URZ, URZ, URZ ;  /* 0x0000003f3f3ff290 */ /* 0x000ff4000fffe03f */
[----:B------:R-:W-:Y:S11]  /*2d70*/  BRA `(.L_x_25) ;  /* 0x000015a000007947 */ /* 0x000ff60003800000 */
.L_x_24:
[----:B------:R-:W-:-:S04]  /*2d80*/  IADD3 R51, R11, 0x1, RZ ;  /* 0x000000010b337810 */ /* 0x000fc80007ffe0ff */
[----:B------:R-:W-:-:S13]  /*2d90*/  ISETP.GE.AND P0, PT, R51, R22, PT ;  /* 0x000000163300720c */ /* 0x000fda0003f06270 */
[----:B------:R-:W-:Y:S05]  /*2da0*/  @!P0 BRA `(.L_x_26) ;  /* 0x0000002000008947 */ /* 0x000fea0003800000 */
[----:B------:R-:W-:-:S04]  /*2db0*/  DEPBAR.LE SB0, 0x0 ;  /* 0x000080000000791a */ /* 0x000fc80000000000 */
[----:B------:R-:W-:Y:S05]  /*2dc0*/  BRA `(.L_x_25) ;  /* 0x0000155000007947 */ /* 0x000fea0003800000 */
.L_x_26:
[----:B------:R-:W-:Y:S01]  /*2dd0*/  ISETP.GT.AND P0, PT, R0, 0x3ff, PT ;  /* 0x000003ff0000780c */ /* 0x000fe20003f04270 */
[----:B------:R-:W-:-:S12]  /*2de0*/  BSSY B0, `(.L_x_27) ;  /* 0x0000151000007945 */ /* 0x000fd80003800000 */
[----:B------:R-:W-:Y:S05]  /*2df0*/  @P0 BRA `(.L_x_28) ;  /* 0x000014f000000947 */ /* 0x000fea0003800000 */
[----:B------:R-:W-:Y:S01]  /*2e00*/  ISETP.NE.AND P0, PT, R25, RZ, PT ;  /* 0x000000ff1900720c */ /* 0x000fe20003f05270 */
[----:B------:R-:W-:Y:S01]  /*2e10*/  IMAD.MOV.U32 R63, RZ, RZ, 0x4800 ;  /* 0x00004800ff3f7424 */ /* 0x000fe200078e00ff */
[----:B------:R-:W-:Y:S01]  /*2e20*/  LOP3.LUT R44, R51, 0x1, RZ, 0xc0, !PT ;  /* 0x00000001332c7812 */ /* 0x000fe200078ec0ff */
[----:B------:R-:W-:Y:S01]  /*2e30*/  BSSY B1, `(.L_x_29) ;  /* 0x000003d000017945 */ /* 0x000fe20003800000 */
[----:B------:R-:W-:-:S03]  /*2e40*/  IMAD.MOV.U32 R50, RZ, RZ, R0 ;  /* 0x000000ffff327224 */ /* 0x000fc600078e0000 */
[----:B------:R-:W-:-:S06]  /*2e50*/  IMAD R63, R44, R63, 0x80 ;  /* 0x000000802c3f7424 */ /* 0x000fcc00078e023f */
[----:B------:R-:W-:Y:S05]  /*2e60*/  @!P0 BRA `(.L_x_30) ;  /* 0x0000039000008947 */ /* 0x000fea0003800000 */
[----:B------:R-:W-:Y:S01]  /*2e70*/  IMAD R46, R51, 0x40, R4 ;  /* 0x00000040332e7824 */ /* 0x000fe200078e0204 */
[----:B------:R-:W-:Y:S01]  /*2e80*/  BSSY B2, `(.L_x_31) ;  /* 0x0000010000027945 */ /* 0x000fe20003800000 */
[----:B------:R-:W-:-:S03]  /*2e90*/  ISETP.NE.AND P1, PT, R25, 0x1, PT ;  /* 0x000000011900780c */ /* 0x000fc60003f25270 */
[----:B------:R-:W-:-:S04]  /*2ea0*/  ISETP.GE.AND P0, PT, R46, c[0x0][0x180], PT ;  /* 0x000060002e007a0c */ /* 0x000fc80003f06270 */
[----:B------:R-:W-:-:S13]  /*2eb0*/  ISETP.GE.OR P0, PT, R15, c[0x0][0x178], P0 ;  /* 0x00005e000f007a0c */ /* 0x000fda0000706670 */
[----:B------:R-:W-:Y:S05]  /*2ec0*/  @P0 BRA `(.L_x_32) ;  /* 0x000000b000000947 */ /* 0x000fea0003800000 */
[----:B------:R-:W-:Y:S02]  /*2ed0*/  SHF.R.S32.HI R44, RZ, 0x1f, R46 ;  /* 0x0000001fff2c7819 */ /* 0x000fe4000001142e */
[----:B------:R-:W-:Y:S01]  /*2ee0*/  IADD3 R45, P0, R23, R46, RZ ;  /* 0x0000002e172d7210 */ /* 0x000fe20007f1e0ff */
[----:B------:R-:W-:-:S03]  /*2ef0*/  IMAD R46, R13, 0x48, R4 ;  /* 0x000000480d2e7824 */ /* 0x000fc600078e0204 */
[----:B------:R-:W-:Y:S01]  /*2f00*/  LEA.HI.X.SX32 R48, R23, R44, 0x1, P0 ;  /* 0x0000002c17307211 */ /* 0x000fe200000f0eff */
[----:B------:R-:W-:Y:S01]  /*2f10*/  IMAD R47, R46, 0x2, R63 ;  /* 0x000000022e2f7824 */ /* 0x000fe200078e023f */
[----:B------:R-:W-:-:S04]  /*2f20*/  LEA R44, P0, R45, c[0x0][0x160], 0x1 ;  /* 0x000058002d2c7a11 */ /* 0x000fc800078008ff */
[----:B------:R-:W-:-:S05]  /*2f30*/  LEA.HI.X R45, R45, c[0x0][0x164], R48, 0x1, P0 ;  /* 0x000059002d2d7a11 */ /* 0x000fca00000f0c30 */
[----:B------:R-:W-:Y:S01]  /*2f40*/  @!PT LDS RZ, [RZ] ;  /* 0x00000000fffff984 */ /* 0x000fe20000000800 */
[----:B------:R-:W-:Y:S01]  /*2f50*/  @!PT LDS RZ, [RZ] ;  /* 0x00000000fffff984 */ /* 0x000fe20000000800 */
[----:B------:R-:W-:Y:S01]  /*2f60*/  @!PT LDS RZ, [RZ] ;  /* 0x00000000fffff984 */ /* 0x000fe20000000800 */
[----:B------:R1:W-:Y:S04]  /*2f70*/  LDGSTS.E.128 [R47], [R44.64] ;  /* 0x000000002c2f7fae */ /* 0x0003e8000b921c44 */
.L_x_32:
[----:B------:R-:W-:Y:S05]  /*2f80*/  BSYNC B2 ;  /* 0x0000000000027941 */ /* 0x000fea0003800000 */
.L_x_31:
[----:B------:R-:W-:Y:S01]  /*2f90*/  IADD3 R50, R0, 0x20, RZ ;  /* 0x0000002000327810 */ /* 0x000fe20007ffe0ff */
[----:B------:R-:W-:Y:S05]  /*2fa0*/  @!P1 BRA `(.L_x_30) ;  /* 0x0000025000009947 */ /* 0x000fea0003800000 */
[----:B-1----:R-:W-:Y:S01]  /*2fb0*/  IMAD R47, R51, 0x40, R6 ;  /* 0x00000040332f7824 */ /* 0x002fe200078e0206 */
[----:B------:R-:W-:Y:S01]  /*2fc0*/  BSSY B2, `(.L_x_33) ;  /* 0x0000010000027945 */ /* 0x000fe20003800000 */
[----:B------:R-:W-:-:S03]  /*2fd0*/  ISETP.NE.AND P1, PT, R25, 0x2, PT ;  /* 0x000000021900780c */ /* 0x000fc60003f25270 */
[----:B------:R-:W-:-:S04]  /*2fe0*/  ISETP.GE.AND P0, PT, R47, c[0x0][0x180], PT ;  /* 0x000060002f007a0c */ /* 0x000fc80003f06270 */
[----:B------:R-:W-:-:S13]  /*2ff0*/  ISETP.GE.OR P0, PT, R20, c[0x0][0x178], P0 ;  /* 0x00005e0014007a0c */ /* 0x000fda0000706670 */
[----:B------:R-:W-:Y:S05]  /*3000*/  @P0 BRA `(.L_x_34) ;  /* 0x000000b000000947 */ /* 0x000fea0003800000 */
[----:B------:R-:W-:Y:S01]  /*3010*/  SHF.R.S32.HI R45, RZ, 0x1f, R47 ;  /* 0x0000001fff2d7819 */ /* 0x000fe2000001142f */
[----:B------:R-:W-:Y:S01]  /*3020*/  IMAD R46, R17, 0x48, R6 ;  /* 0x00000048112e7824 */ /* 0x000fe200078e0206 */
[----:B------:R-:W-:-:S04]  /*3030*/  IADD3 R47, P0, R24, R47, RZ ;  /* 0x0000002f182f7210 */ /* 0x000fc80007f1e0ff */
[----:B------:R-:W-:Y:S02]  /*3040*/  LEA.HI.X.SX32 R48, R24, R45, 0x1, P0 ;  /* 0x0000002d18307211 */ /* 0x000fe400000f0eff */
[----:B------:R-:W-:-:S04]  /*3050*/  LEA R44, P0, R47, c[0x0][0x160], 0x1 ;  /* 0x000058002f2c7a11 */ /* 0x000fc800078008ff */
[----:B------:R-:W-:Y:S01]  /*3060*/  LEA.HI.X R45, R47, c[0x0][0x164], R48, 0x1, P0 ;  /* 0x000059002f2d7a11 */ /* 0x000fe200000f0c30 */
[----:B------:R-:W-:-:S05]  /*3070*/  IMAD R47, R46, 0x2, R63 ;  /* 0x000000022e2f7824 */ /* 0x000fca00078e023f */
[----:B------:R-:W-:Y:S01]  /*3080*/  @!PT LDS RZ, [RZ] ;  /* 0x00000000fffff984 */ /* 0x000fe20000000800 */
[----:B------:R-:W-:Y:S01]  /*3090*/  @!PT LDS RZ, [RZ] ;  /* 0x00000000fffff984 */ /* 0x000fe20000000800 */
[----:B------:R-:W-:Y:S01]  /*30a0*/  @!PT LDS RZ, [RZ] ;  /* 0x00000000fffff984 */ /* 0x000fe20000000800 */
[----:B------:R1:W-:Y:S03]  /*30b0*/  LDGSTS.E.128 [R47], [R44.64] ;  /* 0x000000002c2f7fae */ /* 0x0003e6000b921c44 */
.L_x_34:
[----:B------:R-:W-:Y:S05]  /*30c0*/  BSYNC B2 ;  /* 0x0000000000027941 */ /* 0x000fea0003800000 */
.L_x_33:
[----:B------:R-:W-:Y:S01]  /*30d0*/  IADD3 R50, R0, 0x40, RZ ;  /* 0x0000004000327810 */ /* 0x000fe20007ffe0ff */
[----:B------:R-:W-:Y:S05]  /*30e0*/  @!P1 BRA `(.L_x_30) ;  /* 0x0000011000009947 */ /* 0x000fea0003800000 */
[----:B-1----:R-:W-:Y:S02]  /*30f0*/  IMAD R47, R51, 0x40, R8 ;  /* 0x00000040332f7824 */ /* 0x002fe400078e0208 */
[----:B------:R-:W-:-:S03]  /*3100*/  IMAD.MOV.U32 R50, RZ, RZ, R10 ;  /* 0x000000ffff327224 */ /* 0x000fc600078e000a */
[----:B------:R-:W-:-:S04]  /*3110*/  ISETP.GE.AND P0, PT, R47, c[0x0][0x180], PT ;  /* 0x000060002f007a0c */ /* 0x000fc80003f06270 */
[----:B------:R-:W-:-:S13]  /*3120*/  ISETP.GE.OR P0, PT, R21, c[0x0][0x178], P0 ;  /* 0x00005e0015007a0c */ /* 0x000fda0000706670 */
[----:B------:R-:W-:Y:S05]  /*3130*/  @P0 BRA `(.L_x_30) ;  /* 0x000000c000000947 */ /* 0x000fea0003800000 */
[----:B------:R-:W-:Y:S01]  /*3140*/  SHF.R.S32.HI R45, RZ, 0x1f, R47 ;  /* 0x0000001fff2d7819 */ /* 0x000fe2000001142f */
[----:B------:R-:W-:Y:S01]  /*3150*/  IMAD R46, R19, 0x48, R8 ;  /* 0x00000048132e7824 */ /* 0x000fe200078e0208 */
[----:B------:R-:W-:Y:S01]  /*3160*/  IADD3 R47, P0, R2, R47, RZ ;  /* 0x0000002f022f7210 */ /* 0x000fe20007f1e0ff */
[----:B------:R-:W-:-:S03]  /*3170*/  IMAD.MOV.U32 R50, RZ, RZ, R10 ;  /* 0x000000ffff327224 */ /* 0x000fc600078e000a */
        /* <DEDUP_REMOVED lines=8> */
.L_x_30:
[----:B------:R-:W-:Y:S05]  /*3200*/  BSYNC B1 ;  /* 0x0000000000017941 */ /* 0x000fea0003800000 */
.L_x_29:
[----:B------:R-:W-:Y:S01]  /*3210*/  ISETP.GE.U32.AND P0, PT, R12, 0x60, PT ;  /* 0x000000600c00780c */ /* 0x000fe20003f06070 */
[----:B------:R-:W-:-:S12]  /*3220*/  BSSY B1, `(.L_x_35) ;  /* 0x0000063000017945 */ /* 0x000fd80003800000 */
[----:B------:R-:W-:Y:S05]  /*3230*/  @!P0 BRA `(.L_x_36) ;  /* 0x0000061000008947 */ /* 0x000fea0003800000 */
[----:B------:R-:W-:-:S05]  /*3240*/  IMAD.SHL.U32 R52, R50, 0x8, RZ ;  /* 0x0000000832347824 */ /* 0x000fca00078e00ff */
.L_x_39:
[----:B------:R-:W-:Y:S01]  /*3250*/  IADD3 R46, R52, 0x100, RZ ;  /* 0x00000100342e7810 */ /* 0x000fe20007ffe0ff */
[----:B------:R-:W-:Y:S01]  /*3260*/  BSSY B2, `(.L_x_37) ;  /* 0x000005c000027945 */ /* 0x000fe20003800000 */
[----:B-1----:R-:W-:Y:S02]  /*3270*/  IADD3 R44, R50, 0x20, RZ ;  /* 0x00000020322c7810 */ /* 0x002fe40007ffe0ff */
[----:B------:R-:W-:Y:S02]  /*3280*/  SHF.R.S32.HI R47, RZ, 0x1f, R46 ;  /* 0x0000001fff2f7819 */ /* 0x000fe4000001142e */
[----:B------:R-:W-:Y:S02]  /*3290*/  SHF.R.S32.HI R45, RZ, 0x1f, R44 ;  /* 0x0000001fff2d7819 */ /* 0x000fe4000001142c */
[----:B------:R-:W-:Y:S02]  /*32a0*/  IADD3 R53, R52, 0x200, RZ ;  /* 0x0000020034357810 */ /* 0x000fe40007ffe0ff */
[----:B------:R-:W-:-:S02]  /*32b0*/  LEA.HI R47, R47, R46, RZ, 0x6 ;  /* 0x0000002e2f2f7211 */ /* 0x000fc400078f30ff */
[----:B------:R-:W-:Y:S02]  /*32c0*/  LEA.HI R44, R45, R44, RZ, 0x3 ;  /* 0x0000002c2d2c7211 */ /* 0x000fe400078f18ff */
[----:B------:R-:W-:Y:S02]  /*32d0*/  SHF.R.S32.HI R54, RZ, 0x1f, R53 ;  /* 0x0000001fff367819 */ /* 0x000fe40000011435 */
[----:B------:R-:W-:Y:S02]  /*32e0*/  LOP3.LUT R45, R47, 0xffffffc0, RZ, 0xc0, !PT ;  /* 0xffffffc02f2d7812 */ /* 0x000fe400078ec0ff */
[----:B------:R-:W-:Y:S02]  /*32f0*/  SHF.R.S32.HI R47, RZ, 0x1f, R52 ;  /* 0x0000001fff2f7819 */ /* 0x000fe40000011434 */
[----:B------:R-:W-:Y:S01]  /*3300*/  IADD3 R48, R50, 0x40, RZ ;  /* 0x0000004032307810 */ /* 0x000fe20007ffe0ff */
[----:B------:R-:W-:Y:S01]  /*3310*/  IMAD.IADD R56, R46, 0x1, -R45 ;  /* 0x000000012e387824 */ /* 0x000fe200078e0a2d */
[----:B------:R-:W-:-:S02]  /*3320*/  LEA.HI R54, R54, R53, RZ, 0x6 ;  /* 0x0000003536367211 */ /* 0x000fc400078f30ff */
[----:B------:R-:W-:Y:S01]  /*3330*/  LEA.HI R47, R47, R52, RZ, 0x6 ;  /* 0x000000342f2f7211 */ /* 0x000fe200078f30ff */
[----:B------:R-:W-:Y:S01]  /*3340*/  IMAD R58, R51, 0x40, R56 ;  /* 0x00000040333a7824 */ /* 0x000fe200078e0238 */
[----:B------:R-:W-:Y:S02]  /*3350*/  SHF.R.S32.HI R49, RZ, 0x1f, R48 ;  /* 0x0000001fff317819 */ /* 0x000fe40000011430 */
[----:B------:R-:W-:Y:S02]  /*3360*/  LOP3.LUT R54, R54, 0xffffffc0, RZ, 0xc0, !PT ;  /* 0xffffffc036367812 */ /* 0x000fe400078ec0ff */
[----:B------:R-:W-:Y:S02]  /*3370*/  SHF.R.S32.HI R45, RZ, 0x1f, R50 ;  /* 0x0000001fff2d7819 */ /* 0x000fe40000011432 */
[----:B------:R-:W-:Y:S01]  /*3380*/  LOP3.LUT R47, R47, 0xffffffc0, RZ, 0xc0, !PT ;  /* 0xffffffc02f2f7812 */ /* 0x000fe200078ec0ff */
[----:B------:R-:W-:Y:S01]  /*3390*/  IMAD.IADD R60, R53, 0x1, -R54 ;  /* 0x00000001353c7824 */ /* 0x000fe200078e0a36 */
[----:B------:R-:W-:-:S02]  /*33a0*/  LEA.HI R49, R49, R48, RZ, 0x3 ;  /* 0x0000003031317211 */ /* 0x000fc400078f18ff */
[----:B------:R-:W-:Y:S01]  /*33b0*/  LEA.HI R45, R45, R50, RZ, 0x3 ;  /* 0x000000322d2d7211 */ /* 0x000fe200078f18ff */
[----:B------:R-:W-:Y:S01]  /*33c0*/  IMAD.IADD R54, R52, 0x1, -R47 ;  /* 0x0000000134367824 */ /* 0x000fe200078e0a2f */
[----:B------:R-:W-:Y:S01]  /*33d0*/  SHF.R.S32.HI R59, RZ, 0x3, R44 ;  /* 0x00000003ff3b7819 */ /* 0x000fe2000001142c */
[C---:B------:R-:W-:Y:S01]  /*33e0*/  IMAD R67, R51.reuse, 0x40, R60 ;  /* 0x0000004033437824 */ /* 0x040fe200078e023c */
[----:B------:R-:W-:Y:S01]  /*33f0*/  SHF.R.S32.HI R65, RZ, 0x3, R49 ;  /* 0x00000003ff417819 */ /* 0x000fe20000011431 */
[----:B------:R-:W-:Y:S01]  /*3400*/  IMAD R61, R51, 0x40, R54 ;  /* 0x00000040333d7824 */ /* 0x000fe200078e0236 */
[----:B------:R-:W-:Y:S01]  /*3410*/  SHF.R.S32.HI R57, RZ, 0x3, R45 ;  /* 0x00000003ff397819 */ /* 0x000fe2000001142d */
[----:B------:R-:W-:Y:S01]  /*3420*/  IMAD.IADD R49, R176, 0x1, R59 ;  /* 0x00000001b0317824 */ /* 0x000fe200078e023b */
[----:B------:R-:W-:Y:S01]  /*3430*/  IADD3 R46, R52, 0x300, RZ ;  /* 0x00000300342e7810 */ /* 0x000fe20007ffe0ff */
[----:B------:R-:W-:Y:S01]  /*3440*/  IMAD.IADD R62, R176, 0x1, R65 ;  /* 0x00000001b03e7824 */ /* 0x000fe200078e0241 */
[----:B------:R-:W-:Y:S01]  /*3450*/  ISETP.GE.AND P0, PT, R58, c[0x0][0x180], PT ;  /* 0x000060003a007a0c */ /* 0x000fe20003f06270 */
[----:B------:R-:W-:Y:S01]  /*3460*/  IMAD.IADD R48, R176, 0x1, R57 ;  /* 0x00000001b0307824 */ /* 0x000fe200078e0239 */
[----:B------:R-:W-:-:S02]  /*3470*/  ISETP.GE.AND P2, PT, R67, c[0x0][0x180], PT ;  /* 0x0000600043007a0c */ /* 0x000fc40003f46270 */
[----:B------:R-:W-:Y:S02]  /*3480*/  ISETP.GE.AND P1, PT, R61, c[0x0][0x180], PT ;  /* 0x000060003d007a0c */ /* 0x000fe40003f26270 */
[----:B------:R-:W-:Y:S02]  /*3490*/  SHF.R.S32.HI R53, RZ, 0x1f, R46 ;  /* 0x0000001fff357819 */ /* 0x000fe4000001142e */
[----:B------:R-:W-:Y:S02]  /*34a0*/  ISETP.GE.OR P0, PT, R49, c[0x0][0x178], P0 ;  /* 0x00005e0031007a0c */ /* 0x000fe40000706670 */
[----:B------:R-:W-:Y:S02]  /*34b0*/  ISETP.GE.OR P2, PT, R62, c[0x0][0x178], P2 ;  /* 0x00005e003e007a0c */ /* 0x000fe40001746670 */
[----:B------:R-:W-:Y:S02]  /*34c0*/  ISETP.GE.OR P1, PT, R48, c[0x0][0x178], P1 ;  /* 0x00005e0030007a0c */ /* 0x000fe40000f26670 */
[----:B------:R-:W-:-:S02]  /*34d0*/  LEA.HI R53, R53, R46, RZ, 0x6 ;  /* 0x0000002e35357211 */ /* 0x000fc400078f30ff */
[----:B------:R-:W-:Y:S02]  /*34e0*/  IADD3 R44, R50, 0x60, RZ ;  /* 0x00000060322c7810 */ /* 0x000fe40007ffe0ff */
[----:B------:R-:W-:Y:S02]  /*34f0*/  LOP3.LUT R53, R53, 0xffffffc0, RZ, 0xc0, !PT ;  /* 0xffffffc035357812 */ /* 0x000fe400078ec0ff */
[----:B------:R-:W-:-:S03]  /*3500*/  SHF.R.S32.HI R45, RZ, 0x1f, R44 ;  /* 0x0000001fff2d7819 */ /* 0x000fc6000001142c */
[----:B------:R-:W-:Y:S01]  /*3510*/  IMAD.IADD R64, R46, 0x1, -R53 ;  /* 0x000000012e407824 */ /* 0x000fe200078e0a35 */
[----:B------:R-:W-:Y:S01]  /*3520*/  LEA.HI R55, R45, R44, RZ, 0x3 ;  /* 0x0000002c2d377211 */ /* 0x000fe200078f18ff */
[----:B------:R-:W-:Y:S01]  /*3530*/  @!P0 IMAD R45, R49, c[0x0][0x180], RZ ;  /* 0x00006000312d8a24 */ /* 0x000fe200078e02ff */
[----:B------:R-:W-:Y:S01]  /*3540*/  @!P1 SHF.R.S32.HI R49, RZ, 0x1f, R61 ;  /* 0x0000001fff319819 */ /* 0x000fe2000001143d */
[----:B------:R-:W-:Y:S01]  /*3550*/  @!P2 IMAD R46, R62, c[0x0][0x180], RZ ;  /* 0x000060003e2eaa24 */ /* 0x000fe200078e02ff */
[----:B------:R-:W-:Y:S01]  /*3560*/  @!P2 SHF.R.S32.HI R53, RZ, 0x1f, R67 ;  /* 0x0000001fff35a819 */ /* 0x000fe20000011443 */
[----:B------:R-:W-:Y:S01]  /*3570*/  @!P1 IMAD R44, R48, c[0x0][0x180], RZ ;  /* 0x00006000302c9a24 */ /* 0x000fe200078e02ff */
[----:B------:R-:W-:Y:S01]  /*3580*/  @!P0 SHF.R.S32.HI R48, RZ, 0x1f, R58 ;  /* 0x0000001fff308819 */ /* 0x000fe2000001143a */
[----:B------:R-:W-:Y:S01]  /*3590*/  @!P1 IMAD R47, R57, 0x48, R54 ;  /* 0x00000048392f9824 */ /* 0x000fe200078e0236 */
[----:B------:R-:W-:Y:S01]  /*35a0*/  @!P2 IADD3 R57, P5, R67, R46, RZ ;  /* 0x0000002e4339a210 */ /* 0x000fe20007fbe0ff */
[----:B------:R-:W-:Y:S01]  /*35b0*/  @!P0 IMAD R54, R59, 0x48, R56 ;  /* 0x000000483b368824 */ /* 0x000fe200078e0238 */
[----:B------:R-:W-:Y:S01]  /*35c0*/  @!P0 IADD3 R59, P4, R58, R45, RZ ;  /* 0x0000002d3a3b8210 */ /* 0x000fe20007f9e0ff */
[----:B------:R-:W-:Y:S01]  /*35d0*/  @!P2 IMAD R56, R65, 0x48, R60 ;  /* 0x000000484138a824 */ /* 0x000fe200078e023c */
[----:B------:R-:W-:-:S02]  /*35e0*/  @!P1 IADD3 R61, P3, R61, R44, RZ ;  /* 0x0000002c3d3d9210 */ /* 0x000fc40007f7e0ff */
[----:B------:R-:W-:Y:S02]  /*35f0*/  @!P0 LEA.HI.X.SX32 R60, R45, R48, 0x1, P4 ;  /* 0x000000302d3c8211 */ /* 0x000fe400020f0eff */
[----:B------:R-:W-:Y:S01]  /*3600*/  @!P2 LEA.HI.X.SX32 R58, R46, R53, 0x1, P5 ;  /* 0x000000352e3aa211 */ /* 0x000fe200028f0eff */
[----:B------:R-:W-:Y:S01]  /*3610*/  @!P1 IMAD R53, R47, 0x2, R63 ;  /* 0x000000022f359824 */ /* 0x000fe200078e023f */
[----:B------:R-:W-:Y:S02]  /*3620*/  @!P1 LEA.HI.X.SX32 R62, R44, R49, 0x1, P3 ;  /* 0x000000312c3e9211 */ /* 0x000fe400018f0eff */
[----:B------:R-:W-:Y:S02]  /*3630*/  @!P0 LEA R46, P4, R59, c[0x0][0x160], 0x1 ;  /* 0x000058003b2e8a11 */ /* 0x000fe400078808ff */
[----:B------:R-:W-:Y:S02]  /*3640*/  @!P1 LEA R44, P3, R61, c[0x0][0x160], 0x1 ;  /* 0x000058003d2c9a11 */ /* 0x000fe400078608ff */
[----:B------:R-:W-:-:S02]  /*3650*/  @!P2 LEA R48, P5, R57, c[0x0][0x160], 0x1 ;  /* 0x000058003930aa11 */ /* 0x000fc400078a08ff */
[----:B------:R-:W-:Y:S02]  /*3660*/  @!P0 LEA.HI.X R47, R59, c[0x0][0x164], R60, 0x1, P4 ;  /* 0x000059003b2f8a11 */ /* 0x000fe400020f0c3c */
[----:B------:R-:W-:Y:S01]  /*3670*/  @!P1 LEA.HI.X R45, R61, c[0x0][0x164], R62, 0x1, P3 ;  /* 0x000059003d2d9a11 */ /* 0x000fe200018f0c3e */
[----:B------:R-:W-:Y:S01]  /*3680*/  IMAD R61, R51, 0x40, R64 ;  /* 0x00000040333d7824 */ /* 0x000fe200078e0240 */
[----:B------:R-:W-:Y:S01]  /*3690*/  SHF.R.S32.HI R59, RZ, 0x3, R55 ;  /* 0x00000003ff3b7819 */ /* 0x000fe20000011437 */
[--C-:B------:R-:W-:Y:S01]  /*36a0*/  @!P0 IMAD R55, R54, 0x2, R63.reuse ;  /* 0x0000000236378824 */ /* 0x100fe200078e023f */
[----:B------:R-:W-:Y:S01]  /*36b0*/  @!P2 LEA.HI.X R49, R57, c[0x0][0x164], R58, 0x1, P5 ;  /* 0x000059003931aa11 */ /* 0x000fe200028f0c3a */
[----:B------:R-:W-:Y:S01]  /*36c0*/  @!P2 IMAD R57, R56, 0x2, R63 ;  /* 0x000000023839a824 */ /* 0x000fe200078e023f */
[----:B------:R-:W-:Y:S01]  /*36d0*/  @!PT LDS RZ, [RZ] ;  /* 0x00000000fffff984 */ /* 0x000fe20000000800 */
[----:B------:R-:W-:Y:S01]  /*36e0*/  @!PT LDS RZ, [RZ] ;  /* 0x00000000fffff984 */ /* 0x000fe20000000800 */
[----:B------:R-:W-:Y:S01]  /*36f0*/  @!PT LDS RZ, [RZ] ;  /* 0x00000000fffff984 */ /* 0x000fe20000000800 */
[----:B------:R1:W-:Y:S01]  /*3700*/  @!P1 LDGSTS.E.128 [R53], [R44.64] ;  /* 0x000000002c359fae */ /* 0x0003e2000b921c44 */
[----:B------:R-:W-:Y:S01]  /*3710*/  IMAD.IADD R54, R176, 0x1, R59 ;  /* 0x00000001b0367824 */ /* 0x000fe200078e023b */
[----:B------:R-:W-:-:S02]  /*3720*/  ISETP.GE.AND P1, PT, R61, c[0x0][0x180], PT ;  /* 0x000060003d007a0c */ /* 0x000fc40003f26270 */
[----:B------:R1:W-:Y:S01]  /*3730*/  @!P0 LDGSTS.E.128 [R55], [R46.64] ;  /* 0x000000002e378fae */ /* 0x0003e2000b921c44 */
[----:B------:R-:W-:Y:S02]  /*3740*/  ISETP.GE.AND P0, PT, R50, 0x380, PT ;  /* 0x000003803200780c */ /* 0x000fe40003f06270 */
[----:B------:R-:W-:Y:S01]  /*3750*/  ISETP.GE.OR P1, PT, R54, c[0x0][0x178], P1 ;  /* 0x00005e0036007a0c */ /* 0x000fe20000f26670 */
[----:B------:R1:W-:Y:S01]  /*3760*/  @!P2 LDGSTS.E.128 [R57], [R48.64] ;  /* 0x000000003039afae */ /* 0x0003e2000b921c44 */
[----:B------:R-:W-:-:S11]  /*3770*/  IADD3 R50, R50, 0x80, RZ ;  /* 0x0000008032327810 */ /* 0x000fd60007ffe0ff */
[----:B------:R-:W-:Y:S05]  /*3780*/  @P1 BRA `(.L_x_38) ;  /* 0x0000009000001947 */ /* 0x000fea0003800000 */
[----:B-1----:R-:W-:Y:S01]  /*3790*/  IMAD R44, R54, c[0x0][0x180], RZ ;  /* 0x00006000362c7a24 */ /* 0x002fe200078e02ff */
[----:B------:R-:W-:Y:S01]  /*37a0*/  SHF.R.S32.HI R45, RZ, 0x1f, R61 ;  /* 0x0000001fff2d7819 */ /* 0x000fe2000001143d */
[----:B------:R-:W-:-:S03]  /*37b0*/  IMAD R46, R59, 0x48, R64 ;  /* 0x000000483b2e7824 */ /* 0x000fc600078e0240 */
[----:B------:R-:W-:-:S04]  /*37c0*/  IADD3 R47, P1, R61, R44, RZ ;  /* 0x0000002c3d2f7210 */ /* 0x000fc80007f3e0ff */
[----:B------:R-:W-:Y:S02]  /*37d0*/  LEA.HI.X.SX32 R48, R44, R45, 0x1, P1 ;  /* 0x0000002d2c307211 */ /* 0x000fe400008f0eff */
[----:B------:R-:W-:-:S04]  /*37e0*/  LEA R44, P1, R47, c[0x0][0x160], 0x1 ;  /* 0x000058002f2c7a11 */ /* 0x000fc800078208ff */
[----:B------:R-:W-:Y:S01]  /*37f0*/  LEA.HI.X R45, R47, c[0x0][0x164], R48, 0x1, P1 ;  /* 0x000059002f2d7a11 */ /* 0x000fe200008f0c30 */
[----:B------:R-:W-:-:S05]  /*3800*/  IMAD R47, R46, 0x2, R63 ;  /* 0x000000022e2f7824 */ /* 0x000fca00078e023f */
[----:B------:R1:W-:Y:S03]  /*3810*/  LDGSTS.E.128 [R47], [R44.64] ;  /* 0x000000002c2f7fae */ /* 0x0003e6000b921c44 */
.L_x_38:
[----:B-1----:R-:W-:Y:S05]  /*3820*/  BSYNC B2 ;  /* 0x0000000000027941 */ /* 0x002fea0003800000 */
.L_x_37:
[----:B------:R-:W-:Y:S01]  /*3830*/  IADD3 R52, R52, 0x400, RZ ;  /* 0x0000040034347810 */ /* 0x000fe20007ffe0ff */
[----:B------:R-:W-:Y:S05]  /*3840*/  @!P0 BRA `(.L_x_39) ;  /* 0xfffffa0000008947 */ /* 0x000fea000383ffff */
.L_x_36:
[----:B------:R-:W-:Y:S05]  /*3850*/  BSYNC B1 ;  /* 0x0000000000017941 */ /* 0x000fea0003800000 */
.L_x_35:
[----:B------:R-:W-:Y:S01]  /*3860*/  ISETP.NE.AND P0, PT, R25, RZ, PT ;  /* 0x000000ff1900720c */ /* 0x000fe20003f05270 */
[----:B-1----:R-:W-:Y:S01]  /*3870*/  IMAD.MOV.U32 R45, RZ, RZ, 0x4400 ;  /* 0x00004400ff2d7424 */ /* 0x002fe200078e00ff */
[----:B------:R-:W-:Y:S01]  /*3880*/  IADD3 R71, R11, 0x1, RZ ;  /* 0x000000010b477810 */ /* 0x000fe20007ffe0ff */
[----:B------:R-:W-:Y:S01]  /*3890*/  BSSY B1, `(.L_x_40) ;  /* 0x0000043000017945 */ /* 0x000fe20003800000 */
[----:B------:R-:W-:Y:S02]  /*38a0*/  IMAD.MOV.U32 R50, RZ, RZ, R0 ;  /* 0x000000ffff327224 */ /* 0x000fe400078e0000 */
[----:B------:R-:W-:-:S05]  /*38b0*/  LOP3.LUT R44, R71, 0x1, RZ, 0xc0, !PT ;  /* 0x00000001472c7812 */ /* 0x000fca00078ec0ff */
[----:B------:R-:W-:Y:S02]  /*38c0*/  IMAD R61, R44, R45, 0x9080 ;  /* 0x000090802c3d7424 */ /* 0x000fe400078e022d */
[----:B------:R-:W-:Y:S05]  /*38d0*/  @!P0 BRA `(.L_x_41) ;  /* 0x000003e000008947 */ /* 0x000fea0003800000 */
[----:B------:R-:W-:Y:S01]  /*38e0*/  IMAD.IADD R44, R174, 0x1, R5 ;  /* 0x00000001ae2c7824 */ /* 0x000fe200078e0205 */
[----:B------:R-:W-:Y:S01]  /*38f0*/  BSSY B2, `(.L_x_42) ;  /* 0x0000012000027945 */ /* 0x000fe20003800000 */
[----:B------:R-:W-:Y:S01]  /*3900*/  IMAD R45, R71, 0x40, R14 ;  /* 0x00000040472d7824 */ /* 0x000fe200078e020e */
[----:B------:R-:W-:Y:S02]  /*3910*/  ISETP.NE.AND P1, PT, R25, 0x1, PT ;  /* 0x000000011900780c */ /* 0x000fe40003f25270 */
[----:B------:R-:W-:-:S04]  /*3920*/  ISETP.GE.AND P0, PT, R44, c[0x0][0x17c], PT ;  /* 0x00005f002c007a0c */ /* 0x000fc80003f06270 */
[----:B------:R-:W-:-:S13]  /*3930*/  ISETP.GE.OR P0, PT, R45, c[0x0][0x180], P0 ;  /* 0x000060002d007a0c */ /* 0x000fda0000706670 */
[----:B------:R-:W-:Y:S05]  /*3940*/  @P0 BRA `(.L_x_43) ;  /* 0x000000c000000947 */ /* 0x000fea0003800000 */
[----:B------:R-:W-:Y:S01]  /*3950*/  IMAD R45, R45, c[0x0][0x17c], RZ ;  /* 0x00005f002d2d7a24 */ /* 0x000fe200078e02ff */
[----:B------:R-:W-:Y:S01]  /*3960*/  SHF.R.S32.HI R48, RZ, 0x1f, R44 ;  /* 0x0000001fff307819 */ /* 0x000fe2000001142c */
[----:B------:R-:W-:-:S03]  /*3970*/  IMAD R46, R14, 0x88, R5 ;  /* 0x000000880e2e7824 */ /* 0x000fc600078e0205 */
        /* <DEDUP_REMOVED lines=9> */
.L_x_43:
[----:B------:R-:W-:Y:S05]  /*3a10*/  BSYNC B2 ;  /* 0x0000000000027941 */ /* 0x000fea0003800000 */
.L_x_42:
[----:B------:R-:W-:Y:S01]  /*3a20*/  IADD3 R50, R0, 0x20, RZ ;  /* 0x0000002000327810 */ /* 0x000fe20007ffe0ff */
[----:B------:R-:W-:Y:S05]  /*3a30*/  @!P1 BRA `(.L_x_41) ;  /* 0x0000028000009947 */ /* 0x000fea0003800000 */
[----:B-1----:R-:W-:Y:S01]  /*3a40*/  IMAD.IADD R44, R174, 0x1, R7 ;  /* 0x00000001ae2c7824 */ /* 0x002fe200078e0207 */
        /* <DEDUP_REMOVED lines=18> */
.L_x_45:
[----:B------:R-:W-:Y:S05]  /*3b70*/  BSYNC B2 ;  /* 0x0000000000027941 */ /* 0x000fea0003800000 */
.L_x_44:
[----:B------:R-:W-:Y:S01]  /*3b80*/  IADD3 R50, R0, 0x40, RZ ;  /* 0x0000004000327810 */ /* 0x000fe20007ffe0ff */
[----:B------:R-:W-:Y:S05]  /*3b90*/  @!P1 BRA `(.L_x_41) ;  /* 0x0000012000009947 */ /* 0x000fea0003800000 */
[----:B-1----:R-:W-:Y:S01]  /*3ba0*/  IMAD R44, R71, 0x40, R18 ;  /* 0x00000040472c7824 */ /* 0x002fe200078e0212 */
[----:B------:R-:W-:Y:S01]  /*3bb0*/  ISETP.GE.AND P0, PT, R3, c[0x0][0x17c], PT ;  /* 0x00005f0003007a0c */ /* 0x000fe20003f06270 */
[----:B------:R-:W-:-:S03]  /*3bc0*/  IMAD.MOV.U32 R50, RZ, RZ, R10 ;  /* 0x000000ffff327224 */ /* 0x000fc600078e000a */
[----:B------:R-:W-:-:S13]  /*3bd0*/  ISETP.GE.OR P0, PT, R44, c[0x0][0x180], P0 ;  /* 0x000060002c007a0c */ /* 0x000fda0000706670 */
[----:B------:R-:W-:Y:S05]  /*3be0*/  @P0 BRA `(.L_x_41) ;  /* 0x000000d000000947 */ /* 0x000fea0003800000 */
[----:B------:R-:W-:Y:S02]  /*3bf0*/  IMAD R44, R44, c[0x0][0x17c], RZ ;  /* 0x00005f002c2c7a24 */ /* 0x000fe400078e02ff */
[----:B------:R-:W-:Y:S02]  /*3c00*/  IMAD R46, R18, 0x88, R9 ;  /* 0x00000088122e7824 */ /* 0x000fe400078e0209 */
[----:B------:R-:W-:Y:S01]  /*3c10*/  IMAD.MOV.U32 R50, RZ, RZ, R10 ;  /* 0x000000ffff327224 */ /* 0x000fe200078e000a */
[----:B------:R-:W-:Y:S01]  /*3c20*/  SHF.R.S32.HI R48, RZ, 0x1f, R44 ;  /* 0x0000001fff307819 */ /* 0x000fe2000001142c */
[----:B------:R-:W-:Y:S01]  /*3c30*/  IMAD R47, R46, 0x2, R61 ;  /* 0x000000022e2f7824 */ /* 0x000fe200078e023d */
[----:B------:R-:W-:-:S04]  /*3c40*/  IADD3 R45, P0, R3, R44, RZ ;  /* 0x0000002c032d7210 */ /* 0x000fc80007f1e0ff */
[----:B------:R-:W-:Y:S02]  /*3c50*/  LEA.HI.X.SX32 R48, R3, R48, 0x1, P0 ;  /* 0x0000003003307211 */ /* 0x000fe400000f0eff */
[----:B------:R-:W-:-:S04]  /*3c60*/  LEA R44, P0, R45, c[0x0][0x168], 0x1 ;  /* 0x00005a002d2c7a11 */ /* 0x000fc800078008ff */
[----:B------:R-:W-:-:S05]  /*3c70*/  LEA.HI.X R45, R45, c[0x0][0x16c], R48, 0x1, P0 ;  /* 0x00005b002d2d7a11 */ /* 0x000fca00000f0c30 */
[----:B------:R-:W-:Y:S01]  /*3c80*/  @!PT LDS RZ, [RZ] ;  /* 0x00000000fffff984 */ /* 0x000fe20000000800 */
[----:B------:R-:W-:Y:S01]  /*3c90*/  @!PT LDS RZ, [RZ] ;  /* 0x00000000fffff984 */ /* 0x000fe20000000800 */
[----:B------:R-:W-:Y:S01]  /*3ca0*/  @!PT LDS RZ, [RZ] ;  /* 0x00000000fffff984 */ /* 0x000fe20000000800 */
[----:B------:R1:W-:Y:S04]  /*3cb0*/  LDGSTS.E.128 [R47], [R44.64] ;  /* 0x000000002c2f7fae */ /* 0x0003e8000b921c44 */
.L_x_41:
[----:B------:R-:W-:Y:S05]  /*3cc0*/  BSYNC B1 ;  /* 0x0000000000017941 */ /* 0x000fea0003800000 */
.L_x_40:
[----:B------:R-:W-:-:S13]  /*3cd0*/  ISETP.GE.U32.AND P0, PT, R12, 0x60, PT ;  /* 0x000000600c00780c */ /* 0x000fda0003f06070 */
[----:B------:R-:W-:Y:S05]  /*3ce0*/  @!P0 BRA `(.L_x_28) ;  /* 0x0000060000008947 */ /* 0x000fea0003800000 */
.L_x_48:
[C---:B------:R-:W-:Y:S01]  /*3cf0*/  IADD3 R46, R50.reuse, 0x20, RZ ;  /* 0x00000020322e7810 */ /* 0x040fe20007ffe0ff */
[C---:B-1----:R-:W-:Y:S01]  /*3d00*/  IMAD.SHL.U32 R44, R50.reuse, 0x8, RZ ;  /* 0x00000008322c7824 */ /* 0x042fe200078e00ff */
[----:B------:R-:W-:Y:S01]  /*3d10*/  IADD3 R48, R50, 0x40, RZ ;  /* 0x0000004032307810 */ /* 0x000fe20007ffe0ff */
[----:B------:R-:W-:Y:S01]  /*3d20*/  BSSY B1, `(.L_x_46) ;  /* 0x000005b000017945 */ /* 0x000fe20003800000 */
[----:B------:R-:W-:Y:S02]  /*3d30*/  SHF.R.S32.HI R47, RZ, 0x1f, R46 ;  /* 0x0000001fff2f7819 */ /* 0x000fe4000001142e */
[----:B------:R-:W-:Y:S01]  /*3d40*/  SHF.R.S32.HI R45, RZ, 0x1f, R44 ;  /* 0x0000001fff2d7819 */ /* 0x000fe2000001142c */
[----:B------:R-:W-:Y:S01]  /*3d50*/  IMAD.SHL.U32 R52, R48, 0x8, RZ ;  /* 0x0000000830347824 */ /* 0x000fe200078e00ff */
[----:B------:R-:W-:Y:S01]  /*3d60*/  LEA.HI R47, R47, R46, RZ, 0x4 ;  /* 0x0000002e2f2f7211 */ /* 0x000fe200078f20ff */
[----:B------:R-:W-:Y:S01]  /*3d70*/  IMAD.SHL.U32 R46, R46, 0x8, RZ ;  /* 0x000000082e2e7824 */ /* 0x000fe200078e00ff */
[----:B------:R-:W-:-:S02]  /*3d80*/  LEA.HI R45, R45, R44, RZ, 0x7 ;  /* 0x0000002c2d2d7211 */ /* 0x000fc400078f38ff */
[----:B------:R-:W-:Y:S02]  /*3d90*/  SHF.R.S32.HI R53, RZ, 0x1f, R52 ;  /* 0x0000001fff357819 */ /* 0x000fe40000011434 */
[----:B------:R-:W-:Y:S02]  /*3da0*/  SHF.R.S32.HI R49, RZ, 0x1f, R46 ;  /* 0x0000001fff317819 */ /* 0x000fe4000001142e */
[----:B------:R-:W-:Y:S02]  /*3db0*/  LOP3.LUT R45, R45, 0xffffff80, RZ, 0xc0, !PT ;  /* 0xffffff802d2d7812 */ /* 0x000fe400078ec0ff */
[----:B------:R-:W-:Y:S02]  /*3dc0*/  LEA.HI R49, R49, R46, RZ, 0x7 ;  /* 0x0000002e31317211 */ /* 0x000fe400078f38ff */
[----:B------:R-:W-:Y:S01]  /*3dd0*/  LEA.HI R53, R53, R52, RZ, 0x7 ;  /* 0x0000003435357211 */ /* 0x000fe200078f38ff */
[----:B------:R-:W-:Y:S01]  /*3de0*/  IMAD.IADD R55, R44, 0x1, -R45 ;  /* 0x000000012c377824 */ /* 0x000fe200078e0a2d */
[----:B------:R-:W-:-:S02]  /*3df0*/  SHF.R.S32.HI R51, RZ, 0x1f, R48 ;  /* 0x0000001fff337819 */ /* 0x000fc40000011430 */
[----:B------:R-:W-:Y:S01]  /*3e00*/  LOP3.LUT R49, R49, 0xffffff80, RZ, 0xc0, !PT ;  /* 0xffffff8031317812 */ /* 0x000fe200078ec0ff */
[----:B------:R-:W-:Y:S01]  /*3e10*/  IMAD.IADD R59, R174, 0x1, R55 ;  /* 0x00000001ae3b7824 */ /* 0x000fe200078e0237 */
[----:B------:R-:W-:Y:S02]  /*3e20*/  LOP3.LUT R53, R53, 0xffffff80, RZ, 0xc0, !PT ;  /* 0xffffff8035357812 */ /* 0x000fe400078ec0ff */
[----:B------:R-:W-:Y:S01]  /*3e30*/  SHF.R.S32.HI R45, RZ, 0x1f, R50 ;  /* 0x0000001fff2d7819 */ /* 0x000fe20000011432 */
[----:B------:R-:W-:Y:S01]  /*3e40*/  IMAD.IADD R57, R46, 0x1, -R49 ;  /* 0x000000012e397824 */ /* 0x000fe200078e0a31 */
[----:B------:R-:W-:Y:S01]  /*3e50*/  LEA.HI R51, R51, R48, RZ, 0x4 ;  /* 0x0000003033337211 */ /* 0x000fe200078f20ff */
[----:B------:R-:W-:Y:S01]  /*3e60*/  IMAD.IADD R63, R52, 0x1, -R53 ;  /* 0x00000001343f7824 */ /* 0x000fe200078e0a35 */
[----:B------:R-:W-:Y:S01]  /*3e70*/  LEA.HI R45, R45, R50, RZ, 0x4 ;  /* 0x000000322d2d7211 */ /* 0x000fe200078f20ff */
[C---:B------:R-:W-:Y:S01]  /*3e80*/  IMAD.IADD R56, R174.reuse, 0x1, R57 ;  /* 0x00000001ae387824 */ /* 0x040fe200078e0239 */
[----:B------:R-:W-:Y:S01]  /*3e90*/  SHF.R.S32.HI R54, RZ, 0x4, R47 ;  /* 0x00000004ff367819 */ /* 0x000fe2000001142f */
[----:B------:R-:W-:Y:S01]  /*3ea0*/  IMAD.IADD R65, R174, 0x1, R63 ;  /* 0x00000001ae417824 */ /* 0x000fe200078e023f */
[----:B------:R-:W-:-:S02]  /*3eb0*/  SHF.R.S32.HI R58, RZ, 0x4, R51 ;  /* 0x00000004ff3a7819 */ /* 0x000fc40000011433 */
[----:B------:R-:W-:Y:S01]  /*3ec0*/  SHF.R.S32.HI R52, RZ, 0x4, R45 ;  /* 0x00000004ff347819 */ /* 0x000fe2000001142d */
[C---:B------:R-:W-:Y:S01]  /*3ed0*/  IMAD R51, R71.reuse, 0x40, R54 ;  /* 0x0000004047337824 */ /* 0x040fe200078e0236 */
[----:B------:R-:W-:Y:S01]  /*3ee0*/  IADD3 R44, R50, 0x60, RZ ;  /* 0x00000060322c7810 */ /* 0x000fe20007ffe0ff */
[C---:B------:R-:W-:Y:S01]  /*3ef0*/  IMAD R60, R71.reuse, 0x40, R58 ;  /* 0x00000040473c7824 */ /* 0x040fe200078e023a */
[----:B------:R-:W-:Y:S01]  /*3f00*/  ISETP.GE.AND P0, PT, R56, c[0x0][0x17c], PT ;  /* 0x00005f0038007a0c */ /* 0x000fe20003f06270 */
[----:B------:R-:W-:Y:S01]  /*3f10*/  IMAD R49, R71, 0x40, R52 ;  /* 0x0000004047317824 */ /* 0x000fe200078e0234 */
[----:B------:R-:W-:Y:S01]  /*3f20*/  ISETP.GE.AND P2, PT, R65, c[0x0][0x17c], PT ;  /* 0x00005f0041007a0c */ /* 0x000fe20003f46270 */
[----:B------:R-:W-:Y:S01]  /*3f30*/  IMAD.SHL.U32 R48, R44, 0x8, RZ ;  /* 0x000000082c307824 */ /* 0x000fe200078e00ff */
[----:B------:R-:W-:Y:S02]  /*3f40*/  ISETP.GE.AND P1, PT, R59, c[0x0][0x17c], PT ;  /* 0x00005f003b007a0c */ /* 0x000fe40003f26270 */
[----:B------:R-:W-:-:S02]  /*3f50*/  ISETP.GE.OR P0, PT, R51, c[0x0][0x180], P0 ;  /* 0x0000600033007a0c */ /* 0x000fc40000706670 */
[----:B------:R-:W-:Y:S02]  /*3f60*/  ISETP.GE.OR P2, PT, R60, c[0x0][0x180], P2 ;  /* 0x000060003c007a0c */ /* 0x000fe40001746670 */
[----:B------:R-:W-:Y:S02]  /*3f70*/  ISETP.GE.OR P1, PT, R49, c[0x0][0x180], P1 ;  /* 0x0000600031007a0c */ /* 0x000fe40000f26670 */
[----:B------:R-:W-:-:S04]  /*3f80*/  SHF.R.S32.HI R45, RZ, 0x1f, R48 ;  /* 0x0000001fff2d7819 */ /* 0x000fc80000011430 */
[----:B------:R-:W-:Y:S02]  /*3f90*/  LEA.HI R46, R45, R48, RZ, 0x7 ;  /* 0x000000302d2e7211 */ /* 0x000fe400078f38ff */
[----:B------:R-:W-:Y:S02]  /*3fa0*/  SHF.R.S32.HI R45, RZ, 0x1f, R44 ;  /* 0x0000001fff2d7819 */ /* 0x000fe4000001142c */
[----:B------:R-:W-:Y:S01]  /*3fb0*/  LOP3.LUT R47, R46, 0xffffff80, RZ, 0xc0, !PT ;  /* 0xffffff802e2f7812 */ /* 0x000fe200078ec0ff */
[----:B------:R-:W-:Y:S01]  /*3fc0*/  @!P2 IMAD R46, R60, c[0x0][0x17c], RZ ;  /* 0x00005f003c2eaa24 */ /* 0x000fe200078e02ff */
[----:B------:R-:W-:Y:S01]  /*3fd0*/  LEA.HI R53, R45, R44, RZ, 0x4 ;  /* 0x0000002c2d357211 */ /* 0x000fe200078f20ff */
[----:B------:R-:W-:Y:S01]  /*3fe0*/  @!P0 IMAD R45, R51, c[0x0][0x17c], RZ ;  /* 0x00005f00332d8a24 */ /* 0x000fe200078e02ff */
[----:B------:R-:W-:Y:S01]  /*3ff0*/  @!P2 SHF.R.S32.HI R51, RZ, 0x1f, R65 ;  /* 0x0000001fff33a819 */ /* 0x000fe20000011441 */
[----:B------:R-:W-:Y:S01]  /*4000*/  @!P1 IMAD R44, R49, c[0x0][0x17c], RZ ;  /* 0x00005f00312c9a24 */ /* 0x000fe200078e02ff */
[----:B------:R-:W-:Y:S01]  /*4010*/  @!P1 SHF.R.S32.HI R49, RZ, 0x1f, R59 ;  /* 0x0000001fff319819 */ /* 0x000fe2000001143b */
[----:B------:R-:W-:Y:S01]  /*4020*/  IMAD.IADD R67, R48, 0x1, -R47 ;  /* 0x0000000130437824 */ /* 0x000fe200078e0a2f */
        /* <DEDUP_REMOVED lines=14> */
[----:B------:R-:W-:Y:S01]  /*4110*/  @!P2 LEA.HI.X R49, R55, c[0x0][0x16c], R56, 0x1, P5 ;  /* 0x00005b003731aa11 */ /* 0x000fe200028f0c38 */
[----:B------:R-:W-:Y:S01]  /*4120*/  @!P2 IMAD R55, R54, 0x2, R61 ;  /* 0x000000023637a824 */ /* 0x000fe200078e023d */
[----:B------:R-:W-:Y:S02]  /*4130*/  @!P1 LEA.HI.X R45, R59, c[0x0][0x16c], R60, 0x1, P3 ;  /* 0x00005b003b2d9a11 */ /* 0x000fe400018f0c3c */
[----:B------:R-:W-:Y:S01]  /*4140*/  SHF.R.S32.HI R56, RZ, 0x4, R53 ;  /* 0x00000004ff387819 */ /* 0x000fe20000011435 */
[----:B------:R-:W-:Y:S01]  /*4150*/  @!P0 IMAD R53, R52, 0x2, R61 ;  /* 0x0000000234358824 */ /* 0x000fe200078e023d */
[----:B------:R-:W-:Y:S01]  /*4160*/  @!P0 LEA.HI.X R47, R57, c[0x0][0x16c], R58, 0x1, P4 ;  /* 0x00005b00392f8a11 */ /* 0x000fe200020f0c3a */
[----:B------:R-:W-:Y:S01]  /*4170*/  IMAD.IADD R57, R174, 0x1, R67 ;  /* 0x00000001ae397824 */ /* 0x000fe200078e0243 */
[----:B------:R-:W-:Y:S01]  /*4180*/  @!PT LDS RZ, [RZ] ;  /* 0x00000000fffff984 */ /* 0x000fe20000000800 */
[----:B------:R-:W-:Y:S01]  /*4190*/  @!PT LDS RZ, [RZ] ;  /* 0x00000000fffff984 */ /* 0x000fe20000000800 */
[----:B------:R-:W-:Y:S01]  /*41a0*/  @!PT LDS RZ, [RZ] ;  /* 0x00000000fffff984 */ /* 0x000fe20000000800 */
[----:B------:R1:W-:Y:S01]  /*41b0*/  @!P1 LDGSTS.E.128 [R51], [R44.64] ;  /* 0x000000002c339fae */ /* 0x0003e2000b921c44 */
[----:B------:R-:W-:-:S03]  /*41c0*/  IMAD R52, R71, 0x40, R56 ;  /* 0x0000004047347824 */ /* 0x000fc600078e0238 */
[----:B------:R1:W-:Y:S01]  /*41d0*/  @!P0 LDGSTS.E.128 [R53], [R46.64] ;  /* 0x000000002e358fae */ /* 0x0003e2000b921c44 */
[----:B------:R-:W-:Y:S02]  /*41e0*/  ISETP.GE.AND P1, PT, R57, c[0x0][0x17c], PT ;  /* 0x00005f0039007a0c */ /* 0x000fe40003f26270 */
[----:B------:R-:W-:Y:S01]  /*41f0*/  ISETP.GE.AND P0, PT, R50, 0x380, PT ;  /* 0x000003803200780c */ /* 0x000fe20003f06270 */
[----:B------:R1:W-:Y:S01]  /*4200*/  @!P2 LDGSTS.E.128 [R55], [R48.64] ;  /* 0x000000003037afae */ /* 0x0003e2000b921c44 */
[----:B------:R-:W-:Y:S02]  /*4210*/  ISETP.GE.OR P1, PT, R52, c[0x0][0x180], P1 ;  /* 0x0000600034007a0c */ /* 0x000fe40000f26670 */
        /* <DEDUP_REMOVED lines=11> */
.L_x_47:
[----:B-1----:R-:W-:Y:S05]  /*42d0*/  BSYNC B1 ;  /* 0x0000000000017941 */ /* 0x002fea0003800000 */
.L_x_46:
[----:B------:R-:W-:Y:S05]  /*42e0*/  @!P0 BRA `(.L_x_48) ;  /* 0xfffffa0000008947 */ /* 0x000fea000383ffff */
.L_x_28:
[----:B------:R-:W-:Y:S05]  /*42f0*/  BSYNC B0 ;  /* 0x0000000000007941 */ /* 0x000fea0003800000 */
.L_x_27:
[----:B------:R-:W0:Y:S01]  /*4300*/  LDGDEPBAR ;  /* 0x00000000000079af */ /* 0x000e220000000000 */
[----:B------:R-:W-:-:S05]  /*4310*/  DEPBAR.LE SB0, 0x0 ;  /* 0x000080000000791a */ /* 0x000fca0000000000 */
.L_x_25:
[----:B------:R-:W-:Y:S02]  /*4320*/  WARPSYNC 0xffffffff ;  /* 0xffffffff00007948 */ /* 0x000fe40003800000 */
[----:B------:R-:W-:Y:S01]  /*4330*/  IADD3 R11, R11, 0x1, RZ ;  /* 0x000000010b0b7810 */ /* 0x000fe20007ffe0ff */
[----:B------:R-:W-:Y:S03]  /*4340*/  BAR.SYNC.DEFER_BLOCKING 0x0 ;  /* 0x0000000000007b1d */ /* 0x000fe60000010000 */
[----:B------:R-:W-:-:S13]  /*4350*/  ISETP.GE.AND P0, PT, R11, R22, PT ;  /* 0x000000160b00720c */ /* 0x000fda0003f06270 */
[----:B------:R-:W-:Y:S01]  /*4360*/  @P0 CALL.REL.NOINC `(.L_x_23) ;  /* 0x0000001000000944 */ /* 0x000fe20003c00000 */
[----:B------:R-:W-:Y:S05]  /*4370*/  BRA `(.L_x_49) ;  /* 0xffffd76000007947 */ /* 0x000fea000383ffff */
.L_x_23:
[----:B------:R-:W-:-:S13]  /*4380*/  ISETP.GE.AND P0, PT, R0, 0x20, PT ;  /* 0x000000200000780c */ /* 0x000fda0003f06270 */
[----:B------:R-:W-:Y:S05]  /*4390*/  @!P0 EXIT ;  /* 0x000000000000894d */ /* 0x000fea0003800000 */
[----:B------:R-:W-:Y:S01]  /*43a0*/  IMAD R172, R172, 0x2a, R176 ;  /* 0x0000002aacac7824 */ /* 0x000fe200078e02b0 */
[C---:B------:R-:W-:Y:S02]  /*43b0*/  ISETP.GE.AND P6, PT, R174.reuse, c[0x0][0x17c], PT ;  /* 0x00005f00ae007a0c */ /* 0x040fe40003fc6270 */
[----:B------:R-:W-:Y:S01]  /*43c0*/  IADD3 R8, R174, 0x10, RZ ;  /* 0x00000010ae087810 */ /* 0x000fe20007ffe0ff */
[C---:B------:R-:W-:Y:S01]  /*43d0*/  IMAD R3, R172.reuse, c[0x0][0x17c], RZ ;  /* 0x00005f00ac037a24 */ /* 0x040fe200078e02ff */
[----:B------:R-:W-:Y:S02]  /*43e0*/  ISETP.GE.OR P3, PT, R172, c[0x0][0x178], P6 ;  /* 0x00005e00ac007a0c */ /* 0x000fe40003766670 */
[C---:B------:R-:W-:Y:S02]  /*43f0*/  IADD3 R10, R174.reuse, 0x20, RZ ;  /* 0x00000020ae0a7810 */ /* 0x040fe40007ffe0ff */
[----:B------:R-:W-:Y:S02]  /*4400*/  IADD3 R2, R174, 0x30, RZ ;  /* 0x00000030ae027810 */ /* 0x000fe40007ffe0ff */
[----:B------:R-:W-:-:S02]  /*4410*/  ISETP.GE.AND P5, PT, R8, c[0x0][0x17c], PT ;  /* 0x00005f0008007a0c */ /* 0x000fc40003fa6270 */
[----:B------:R-:W-:Y:S02]  /*4420*/  ISETP.GE.AND P0, PT, R10, c[0x0][0x17c], PT ;  /* 0x00005f000a007a0c */ /* 0x000fe40003f06270 */
[----:B------:R-:W-:Y:S02]  /*4430*/  ISETP.GE.AND P1, PT, R2, c[0x0][0x17c], PT ;  /* 0x00005f0002007a0c */ /* 0x000fe40003f26270 */
[----:B------:R-:W-:Y:S02]  /*4440*/  ISETP.GE.OR P2, PT, R172, c[0x0][0x178], P5 ;  /* 0x00005e00ac007a0c */ /* 0x000fe40002f46670 */
[----:B------:R-:W-:Y:S02]  /*4450*/  IADD3 R0, R174, 0x40, RZ ;  /* 0x00000040ae007810 */ /* 0x000fe40007ffe0ff */
[----:B------:R-:W-:Y:S01]  /*4460*/  SHF.R.S32.HI R11, RZ, 0x1f, R3 ;  /* 0x0000001fff0b7819 */ /* 0x000fe20000011403 */
[----:B------:R-:W-:Y:S08]  /*4470*/  @P3 BRA `(.L_x_50) ;  /* 0x0000013000003947 */ /* 0x000ff00003800000 */
[----:B-1----:R-:W1:Y:S01]  /*4480*/  S2R R4, SR_LANEID ;  /* 0x0000000000047919 */ /* 0x002e620000000000 */
[----:B------:R-:W-:Y:S01]  /*4490*/  IMAD.MOV.U32 R9, RZ, RZ, c[0x0][0x17c] ;  /* 0x00005f00ff097624 */ /* 0x000fe200078e00ff */
[----:B------:R-:W-:Y:S01]  /*44a0*/  IADD3 R6, P3, R174, R3, RZ ;  /* 0x00000003ae067210 */ /* 0x000fe20007f7e0ff */
[----:B------:R-:W-:Y:S01]  /*44b0*/  IMAD.MOV.U32 R5, RZ, RZ, RZ ;  /* 0x000000ffff057224 */ /* 0x000fe200078e00ff */
[----:B------:R-:W-:Y:S02]  /*44c0*/  WARPSYNC 0xffffffff ;  /* 0xffffffff00007948 */ /* 0x000fe40003800000 */
[----:B------:R-:W-:-:S02]  /*44d0*/  SHF.R.U32.HI R9, RZ, 0x1, R9 ;  /* 0x00000001ff097819 */ /* 0x000fc40000011609 */
[----:B------:R-:W-:Y:S02]  /*44e0*/  LEA.HI.X.SX32 R15, R174, R11, 0x1, P3 ;  /* 0x0000000bae0f7211 */ /* 0x000fe400018f0eff */
[----:B------:R-:W-:Y:S02]  /*44f0*/  LEA R13, P3, R6, c[0x0][0x170], 0x1 ;  /* 0x00005c00060d7a11 */ /* 0x000fe400078608ff */
[----:B-1----:R-:W-:Y:S02]  /*4500*/  SHF.R.U32.HI R7, RZ, 0x2, R4 ;  /* 0x00000002ff077819 */ /* 0x002fe40000011604 */
[----:B------:R-:W-:-:S05]  /*4510*/  LOP3.LUT R4, R4, 0x3, RZ, 0xc0, !PT ;  /* 0x0000000304047812 */ /* 0x000fca00078ec0ff */
[----:B------:R-:W-:Y:S01]  /*4520*/  IMAD.WIDE.U32 R4, R7, R9, R4 ;  /* 0x0000000907047225 */ /* 0x000fe200078e0004 */
[----:B------:R-:W-:-:S04]  /*4530*/  LEA.HI.X R7, R6, c[0x0][0x174], R15, 0x1, P3 ;  /* 0x00005d0006077a11 */ /* 0x000fc800018f0c0f */
[----:B------:R-:W-:-:S04]  /*4540*/  LEA R6, P3, R4, R13, 0x2 ;  /* 0x0000000d04067211 */ /* 0x000fc800078610ff */
[----:B------:R-:W-:-:S05]  /*4550*/  LEA.HI.X R7, R4, R7, R5, 0x2, P3 ;  /* 0x0000000704077211 */ /* 0x000fca00018f1405 */
[----:B------:R-:W-:Y:S01]  /*4560*/  IMAD.WIDE.U32 R4, R9, 0x20, R6 ;  /* 0x0000002009047825 */ /* 0x000fe200078e0006 */
[----:B------:R1:W-:Y:S04]  /*4570*/  STG.E [R6.64], R30 ;  /* 0x0000001e06007986 */ /* 0x0003e8000c101904 */
[----:B------:R1:W-:Y:S04]  /*4580*/  STG.E [R4.64], R31 ;  /* 0x0000001f04007986 */ /* 0x0003e8000c101904 */
[----:B------:R1:W-:Y:S04]  /*4590*/  STG.E [R6.64+0x10], R130 ;  /* 0x0000108206007986 */ /* 0x0003e8000c101904 */
[----:B------:R1:W-:Y:S02]  /*45a0*/  STG.E [R4.64+0x10], R131 ;  /* 0x0000108304007986 */ /* 0x0003e4000c101904 */
.L_x_50:
[----:B------:R-:W-:Y:S05]  /*45b0*/  @P2 BRA `(.L_x_51) ;  /* 0x0000013000002947 */ /* 0x000fea0003800000 */
[----:B-1----:R-:W1:Y:S01]  /*45c0*/  S2R R4, SR_LANEID ;  /* 0x0000000000047919 */ /* 0x002e620000000000 */
[----:B------:R-:W-:Y:S01]  /*45d0*/  IMAD.MOV.U32 R5, RZ, RZ, c[0x0][0x17c] ;  /* 0x00005f00ff057624 */ /* 0x000fe200078e00ff */
[----:B------:R-:W-:Y:S01]  /*45e0*/  IADD3 R12, P2, R3, R8, RZ ;  /* 0x00000008030c7210 */ /* 0x000fe20007f5e0ff */
[----:B------:R-:W-:Y:S03]  /*45f0*/  WARPSYNC 0xffffffff ;  /* 0xffffffff00007948 */ /* 0x000fe60003800000 */
[----:B------:R-:W-:Y:S01]  /*4600*/  SHF.R.U32.HI R15, RZ, 0x1, R5 ;  /* 0x00000001ff0f7819 */ /* 0x000fe20000011605 */
[----:B------:R-:W-:Y:S01]  /*4610*/  IMAD.MOV.U32 R5, RZ, RZ, RZ ;  /* 0x000000ffff057224 */ /* 0x000fe200078e00ff */
[----:B------:R-:W-:-:S02]  /*4620*/  LEA.HI.X.SX32 R13, R8, R11, 0x1, P2 ;  /* 0x0000000b080d7211 */ /* 0x000fc400010f0eff */
        /* <DEDUP_REMOVED lines=12> */
.L_x_51:
[----:B------:R-:W-:Y:S02]  /*46f0*/  ISETP.GE.OR P4, PT, R172, c[0x0][0x178], P0 ;  /* 0x00005e00ac007a0c */ /* 0x000fe40000786670 */
[----:B------:R-:W-:-:S02]  /*4700*/  ISETP.GE.AND P2, PT, R0, c[0x0][0x17c], PT ;  /* 0x00005f0000007a0c */ /* 0x000fc40003f46270 */
[----:B------:R-:W-:-:S09]  /*4710*/  ISETP.GE.OR P3, PT, R172, c[0x0][0x178], P1 ;  /* 0x00005e00ac007a0c */ /* 0x000fd20000f66670 */
[----:B------:R-:W-:Y:S05]  /*4720*/  @P4 BRA `(.L_x_52) ;  /* 0x0000013000004947 */ /* 0x000fea0003800000 */
[----:B-1----:R-:W1:Y:S01]  /*4730*/  S2R R4, SR_LANEID ;  /* 0x0000000000047919 */ /* 0x002e620000000000 */
[----:B------:R-:W-:Y:S01]  /*4740*/  IMAD.MOV.U32 R5, RZ, RZ, c[0x0][0x17c] ;  /* 0x00005f00ff057624 */ /* 0x000fe200078e00ff */
[----:B------:R-:W-:Y:S01]  /*4750*/  IADD3 R12, P4, R3, R10, RZ ;  /* 0x0000000a030c7210 */ /* 0x000fe20007f9e0ff */
[----:B------:R-:W-:Y:S03]  /*4760*/  WARPSYNC 0xffffffff ;  /* 0xffffffff00007948 */ /* 0x000fe60003800000 */
[----:B------:R-:W-:Y:S01]  /*4770*/  SHF.R.U32.HI R15, RZ, 0x1, R5 ;  /* 0x00000001ff0f7819 */ /* 0x000fe20000011605 */
[----:B------:R-:W-:Y:S01]  /*4780*/  IMAD.MOV.U32 R5, RZ, RZ, RZ ;  /* 0x000000ffff057224 */ /* 0x000fe200078e00ff */
[----:B------:R-:W-:Y:S02]  /*4790*/  LEA.HI.X.SX32 R13, R10, R11, 0x1, P4 ;  /* 0x0000000b0a0d7211 */ /* 0x000fe400020f0eff */
[----:B------:R-:W-:-:S02]  /*47a0*/  LEA R9, P4, R12, c[0x0][0x170], 0x1 ;  /* 0x00005c000c097a11 */ /* 0x000fc400078808ff */
        /* <DEDUP_REMOVED lines=11> */
.L_x_52:
[----:B------:R-:W-:Y:S02]  /*4860*/  ISETP.GE.OR P4, PT, R172, c[0x0][0x178], P2 ;  /* 0x00005e00ac007a0c */ /* 0x000fe40001786670 */
[----:B------:R-:W-:Y:S01]  /*4870*/  IADD3 R12, R174, 0x50, RZ ;  /* 0x00000050ae0c7810 */ /* 0x000fe20007ffe0ff */
[----:B------:R-:W-:Y:S09]  /*4880*/  @P3 BRA `(.L_x_53) ;  /* 0x0000013000003947 */ /* 0x000ff20003800000 */
        /* <DEDUP_REMOVED lines=19> */
.L_x_53:
[----:B------:R-:W-:Y:S01]  /*49c0*/  ISETP.GE.AND P3, PT, R12, c[0x0][0x17c], PT ;  /* 0x00005f000c007a0c */ /* 0x000fe20003f66270 */
        /* <DEDUP_REMOVED lines=20> */
.L_x_54:
[----:B------:R-:W-:Y:S02]  /*4b10*/  ISETP.GE.OR P4, PT, R172, c[0x0][0x178], P3 ;  /* 0x00005e00ac007a0c */ /* 0x000fe40001f86670 */
[----:B------:R-:W-:-:S02]  /*4b20*/  IADD3 R14, R174, 0x60, RZ ;  /* 0x00000060ae0e7810 */ /* 0x000fc40007ffe0ff */
[----:B------:R-:W-:-:S09]  /*4b30*/  IADD3 R18, R172, 0x10, RZ ;  /* 0x00000010ac127810 */ /* 0x000fd20007ffe0ff */
        /* <DEDUP_REMOVED lines=20> */
.L_x_55:
[----:B------:R-:W-:Y:S02]  /*4c80*/  ISETP.GE.OR P6, PT, R18, c[0x0][0x178], P6 ;  /* 0x00005e0012007a0c */ /* 0x000fe400037c6670 */
[----:B------:R-:W-:-:S02]  /*4c90*/  ISETP.GE.AND P4, PT, R14, c[0x0][0x17c], PT ;  /* 0x00005f000e007a0c */ /* 0x000fc40003f86270 */
[----:B------:R-:W-:Y:S02]  /*4ca0*/  P2R R17, PR, RZ, 0x40 ;  /* 0x00000040ff117803 */ /* 0x000fe40000000000 */
[----:B------:R-:W-:Y:S02]  /*4cb0*/  ISETP.GE.OR P6, PT, R172, c[0x0][0x178], P4 ;  /* 0x00005e00ac007a0c */ /* 0x000fe400027c6670 */
[----:B------:R-:W-:-:S11]  /*4cc0*/  IADD3 R16, R174, 0x70, RZ ;  /* 0x00000070ae107810 */ /* 0x000fd60007ffe0ff */
[----:B------:R-:W-:Y:S05]  /*4cd0*/  @P6 BRA `(.L_x_56) ;  /* 0x0000013000006947 */ /* 0x000fea0003800000 */
[----:B------:R-:W-:Y:S01]  /*4ce0*/  IADD3 R13, P6, R3, R14, RZ ;  /* 0x0000000e030d7210 */ /* 0x000fe20007fde0ff */
[----:B-1----:R-:W-:Y:S01]  /*4cf0*/  IMAD.MOV.U32 R5, RZ, RZ, c[0x0][0x17c] ;  /* 0x00005f00ff057624 */ /* 0x002fe200078e00ff */
[----:B------:R-:W-:Y:S02]  /*4d00*/  WARPSYNC 0xffffffff ;  /* 0xffffffff00007948 */ /* 0x000fe40003800000 */
[----:B------:R-:W-:Y:S02]  /*4d10*/  LEA.HI.X.SX32 R4, R14, R11, 0x1, P6 ;  /* 0x0000000b0e047211 */ /* 0x000fe400030f0eff */
[C---:B------:R-:W-:Y:S02]  /*4d20*/  LEA R9, P6, R13.reuse, c[0x0][0x170], 0x1 ;  /* 0x00005c000d097a11 */ /* 0x040fe400078c08ff */
[----:B------:R-:W-:Y:S01]  /*4d30*/  SHF.R.U32.HI R15, RZ, 0x1, R5 ;  /* 0x00000001ff0f7819 */ /* 0x000fe20000011605 */
[----:B------:R-:W-:Y:S01]  /*4d40*/  IMAD.MOV.U32 R5, RZ, RZ, RZ ;  /* 0x000000ffff057224 */ /* 0x000fe200078e00ff */
[----:B------:R-:W-:-:S02]  /*4d50*/  LEA.HI.X R13, R13, c[0x0][0x174], R4, 0x1, P6 ;  /* 0x00005d000d0d7a11 */ /* 0x000fc400030f0c04 */
[----:B------:R-:W1:Y:S02]  /*4d60*/  S2R R4, SR_LANEID ;  /* 0x0000000000047919 */ /* 0x000e640000000000 */
[----:B-1----:R-:W-:Y:S02]  /*4d70*/  SHF.R.U32.HI R7, RZ, 0x2, R4 ;  /* 0x00000002ff077819 */ /* 0x002fe40000011604 */
[----:B------:R-:W-:-:S05]  /*4d80*/  LOP3.LUT R4, R4, 0x3, RZ, 0xc0, !PT ;  /* 0x0000000304047812 */ /* 0x000fca00078ec0ff */
[----:B------:R-:W-:-:S05]  /*4d90*/  IMAD.WIDE.U32 R6, R7, R15, R4 ;  /* 0x0000000f07067225 */ /* 0x000fca00078e0004 */
[----:B------:R-:W-:-:S04]  /*4da0*/  LEA R4, P6, R6, R9, 0x2 ;  /* 0x0000000906047211 */ /* 0x000fc800078c10ff */
[----:B------:R-:W-:-:S05]  /*4db0*/  LEA.HI.X R5, R6, R13, R7, 0x2, P6 ;  /* 0x0000000d06057211 */ /* 0x000fca00030f1407 */
[----:B------:R-:W-:Y:S01]  /*4dc0*/  IMAD.WIDE.U32 R6, R15, 0x20, R4 ;  /* 0x000000200f067825 */ /* 0x000fe200078e0004 */
[----:B------:R1:W-:Y:S04]  /*4dd0*/  STG.E [R4.64], R104 ;  /* 0x0000006804007986 */ /* 0x0003e8000c101904 */
[----:B------:R1:W-:Y:S04]  /*4de0*/  STG.E [R6.64], R105 ;  /* 0x0000006906007986 */ /* 0x0003e8000c101904 */
[----:B------:R1:W-:Y:S04]  /*4df0*/  STG.E [R4.64+0x10], R106 ;  /* 0x0000106a04007986 */ /* 0x0003e8000c101904 */
[----:B------:R1:W-:Y:S02]  /*4e00*/  STG.E [R6.64+0x10], R107 ;  /* 0x0000106b06007986 */ /* 0x0003e4000c101904 */
.L_x_56:
[----:B------:R-:W-:Y:S02]  /*4e10*/  ISETP.GE.OR P5, PT, R18, c[0x0][0x178], P5 ;  /* 0x00005e0012007a0c */ /* 0x000fe40002fa6670 */
[----:B------:R-:W-:-:S02]  /*4e20*/  ISETP.GE.AND P6, PT, R16, c[0x0][0x17c], PT ;  /* 0x00005f0010007a0c */ /* 0x000fc40003fc6270 */
[----:B------:R-:W-:Y:S02]  /*4e30*/  P2R R19, PR, RZ, 0x20 ;  /* 0x00000020ff137803 */ /* 0x000fe40000000000 */
[----:B------:R-:W-:Y:S02]  /*4e40*/  ISETP.GE.OR P5, PT, R172, c[0x0][0x178], P6 ;  /* 0x00005e00ac007a0c */ /* 0x000fe400037a6670 */
[C---:B------:R-:W-:Y:S02]  /*4e50*/  ISETP.GE.OR P0, PT, R18.reuse, c[0x0][0x178], P0 ;  /* 0x00005e0012007a0c */ /* 0x040fe40000706670 */
[C---:B------:R-:W-:Y:S02]  /*4e60*/  ISETP.GE.OR P1, PT, R18.reuse, c[0x0][0x178], P1 ;  /* 0x00005e0012007a0c */ /* 0x040fe40000f26670 */
[C---:B------:R-:W-:Y:S02]  /*4e70*/  ISETP.GE.OR P2, PT, R18.reuse, c[0x0][0x178], P2 ;  /* 0x00005e0012007a0c */ /* 0x040fe40001746670 */
[----:B------:R-:W-:-:S02]  /*4e80*/  ISETP.GE.OR P3, PT, R18, c[0x0][0x178], P3 ;  /* 0x00005e0012007a0c */ /* 0x000fc40001f66670 */
[C---:B------:R-:W-:Y:S02]  /*4e90*/  ISETP.GE.OR P4, PT, R18.reuse, c[0x0][0x178], P4 ;  /* 0x00005e0012007a0c */ /* 0x040fe40002786670 */
[----:B------:R-:W-:Y:S01]  /*4ea0*/  ISETP.GE.OR P6, PT, R18, c[0x0][0x178], P6 ;  /* 0x00005e0012007a0c */ /* 0x000fe200037c6670 */
[----:B------:R-:W-:-:S04]  /*4eb0*/  IMAD.MOV.U32 R18, RZ, RZ, c[0x0][0x17c] ;  /* 0x00005f00ff127624 */ /* 0x000fc800078e00ff */
[----:B------:R-:W-:Y:S01]  /*4ec0*/  IMAD R9, R18, 0x10, R3 ;  /* 0x0000001012097824 */ /* 0x000fe200078e0203 */
[----:B------:R-:W-:Y:S05]  /*4ed0*/  @P5 BRA `(.L_x_57) ;  /* 0x0000013000005947 */ /* 0x000fea0003800000 */
[----:B-1----:R-:W-:Y:S01]  /*4ee0*/  IADD3 R4, P5, R3, R16, RZ ;  /* 0x0000001003047210 */ /* 0x002fe20007fbe0ff */
[----:B------:R-:W-:Y:S01]  /*4ef0*/  IMAD.MOV.U32 R5, RZ, RZ, c[0x0][0x17c] ;  /* 0x00005f00ff057624 */ /* 0x000fe200078e00ff */
        /* <DEDUP_REMOVED lines=17> */
.L_x_57:
[----:B------:R-:W-:Y:S02]  /*5010*/  ISETP.NE.AND P5, PT, R17, RZ, PT ;  /* 0x000000ff1100720c */ /* 0x000fe40003fa5270 */
[----:B------:R-:W-:-:S11]  /*5020*/  SHF.R.S32.HI R11, RZ, 0x1f, R9 ;  /* 0x0000001fff0b7819 */ /* 0x000fd60000011409 */
[----:B------:R-:W-:Y:S05]  /*5030*/  @P5 BRA `(.L_x_58) ;  /* 0x0000012000005947 */ /* 0x000fea0003800000 */
[----:B-1----:R-:W1:Y:S01]  /*5040*/  S2R R5, SR_LANEID ;  /* 0x0000000000057919 */ /* 0x002e620000000000 */
[C---:B------:R-:W-:Y:S01]  /*5050*/  IADD3 R13, P5, R174.reuse, R9, RZ ;  /* 0x00000009ae0d7210 */ /* 0x040fe20007fbe0ff */
[----:B------:R-:W-:Y:S01]  /*5060*/  WARPSYNC 0xffffffff ;  /* 0xffffffff00007948 */ /* 0x000fe20003800000 */
[----:B------:R-:W-:Y:S02]  /*5070*/  SHF.R.U32.HI R15, RZ, 0x1, R18 ;  /* 0x00000001ff0f7819 */ /* 0x000fe40000011612 */
[----:B------:R-:W-:Y:S02]  /*5080*/  LEA.HI.X.SX32 R174, R174, R11, 0x1, P5 ;  /* 0x0000000baeae7211 */ /* 0x000fe400028f0eff */
[----:B------:R-:W-:-:S04]  /*5090*/  LEA R3, P5, R13, c[0x0][0x170], 0x1 ;  /* 0x00005c000d037a11 */ /* 0x000fc800078a08ff */
[----:B------:R-:W-:Y:S02]  /*50a0*/  LEA.HI.X R13, R13, c[0x0][0x174], R174, 0x1, P5 ;  /* 0x00005d000d0d7a11 */ /* 0x000fe400028f0cae */
[----:B-1----:R-:W-:Y:S02]  /*50b0*/  LOP3.LUT R4, R5, 0x3, RZ, 0xc0, !PT ;  /* 0x0000000305047812 */ /* 0x002fe400078ec0ff */
[----:B------:R-:W-:Y:S01]  /*50c0*/  SHF.R.U32.HI R7, RZ, 0x2, R5 ;  /* 0x00000002ff077819 */ /* 0x000fe20000011605 */
[----:B------:R-:W-:-:S04]  /*50d0*/  IMAD.MOV.U32 R5, RZ, RZ, RZ ;  /* 0x000000ffff057224 */ /* 0x000fc800078e00ff */
        /* <DEDUP_REMOVED lines=8> */
.L_x_58:
[----:B------:R-:W-:-:S13]  /*5160*/  ISETP.NE.AND P5, PT, R19, RZ, PT ;  /* 0x000000ff1300720c */ /* 0x000fda0003fa5270 */
[----:B------:R-:W-:Y:S05]  /*5170*/  @P5 BRA `(.L_x_59) ;  /* 0x0000012000005947 */ /* 0x000fea0003800000 */
[----:B------:R-:W2:Y:S01]  /*5180*/  S2R R3, SR_LANEID ;  /* 0x0000000000037919 */ /* 0x000ea20000000000 */
[C---:B------:R-:W-:Y:S01]  /*5190*/  IADD3 R13, P5, R8.reuse, R9, RZ ;  /* 0x00000009080d7210 */ /* 0x040fe20007fbe0ff */
[----:B-1----:R-:W-:Y:S01]  /*51a0*/  IMAD.MOV.U32 R5, RZ, RZ, RZ ;  /* 0x000000ffff057224 */ /* 0x002fe200078e00ff */
[----:B------:R-:W-:Y:S01]  /*51b0*/  SHF.R.U32.HI R15, RZ, 0x1, R18 ;  /* 0x00000001ff0f7819 */ /* 0x000fe20000011612 */
[----:B------:R-:W-:Y:S01]  /*51c0*/  WARPSYNC 0xffffffff ;  /* 0xffffffff00007948 */ /* 0x000fe20003800000 */
[----:B------:R-:W-:Y:S02]  /*51d0*/  LEA.HI.X.SX32 R8, R8, R11, 0x1, P5 ;  /* 0x0000000b08087211 */ /* 0x000fe400028f0eff */
[----:B--2---:R-:W-:Y:S02]  /*51e0*/  LOP3.LUT R4, R3, 0x3, RZ, 0xc0, !PT ;  /* 0x0000000303047812 */ /* 0x004fe400078ec0ff */
[----:B------:R-:W-:Y:S02]  /*51f0*/  SHF.R.U32.HI R7, RZ, 0x2, R3 ;  /* 0x00000002ff077819 */ /* 0x000fe40000011603 */
[----:B------:R-:W-:-:S03]  /*5200*/  LEA R3, P5, R13, c[0x0][0x170], 0x1 ;  /* 0x00005c000d037a11 */ /* 0x000fc600078a08ff */
        /* <DEDUP_REMOVED lines=9> */
.L_x_59:
[----:B------:R-:W-:Y:S05]  /*52a0*/  @P0 BRA `(.L_x_60) ;  /* 0x0000012000000947 */ /* 0x000fea0003800000 */
[----:B------:R-:W2:Y:S01]  /*52b0*/  S2R R3, SR_LANEID ;  /* 0x0000000000037919 */ /* 0x000ea20000000000 */
[C---:B------:R-:W-:Y:S01]  /*52c0*/  IADD3 R8, P0, R10.reuse, R9, RZ ;  /* 0x000000090a087210 */ /* 0x040fe20007f1e0ff */
[----:B-1----:R-:W-:Y:S01]  /*52d0*/  IMAD.MOV.U32 R5, RZ, RZ, RZ ;  /* 0x000000ffff057224 */ /* 0x002fe200078e00ff */
[----:B------:R-:W-:Y:S01]  /*52e0*/  SHF.R.U32.HI R15, RZ, 0x1, R18 ;  /* 0x00000001ff0f7819 */ /* 0x000fe20000011612 */
[----:B------:R-:W-:Y:S01]  /*52f0*/  WARPSYNC 0xffffffff ;  /* 0xffffffff00007948 */ /* 0x000fe20003800000 */
[----:B------:R-:W-:-:S02]  /*5300*/  LEA.HI.X.SX32 R13, R10, R11, 0x1, P0 ;  /* 0x0000000b0a0d7211 */ /* 0x000fc400000f0eff */
        /* <DEDUP_REMOVED lines=12> */
.L_x_60:
[----:B------:R-:W-:Y:S05]  /*53d0*/  @P1 BRA `(.L_x_61) ;  /* 0x0000012000001947 */ /* 0x000fea0003800000 */
[----:B------:R-:W2:Y:S01]  /*53e0*/  S2R R3, SR_LANEID ;  /* 0x0000000000037919 */ /* 0x000ea20000000000 */
[C---:B-1----:R-:W-:Y:S01]  /*53f0*/  IADD3 R7, P0, R2.reuse, R9, RZ ;  /* 0x0000000902077210 */ /* 0x042fe20007f1e0ff */
[----:B------:R-:W-:Y:S01]  /*5400*/  IMAD.MOV.U32 R5, RZ, RZ, RZ ;  /* 0x000000ffff057224 */ /* 0x000fe200078e00ff */
        /* <DEDUP_REMOVED lines=15> */
.L_x_61:
[----:B------:R-:W-:Y:S05]  /*5500*/  @P2 BRA `(.L_x_62) ;  /* 0x0000012000002947 */ /* 0x000fea0003800000 */
[----:B-1----:R-:W1:Y:S01]  /*5510*/  S2R R3, SR_LANEID ;  /* 0x0000000000037919 */ /* 0x002e620000000000 */
[----:B------:R-:W-:Y:S01]  /*5520*/  IADD3 R6, P0, R0, R9, RZ ;  /* 0x0000000900067210 */ /* 0x000fe20007f1e0ff */
[----:B------:R-:W-:Y:S01]  /*5530*/  WARPSYNC 0xffffffff ;  /* 0xffffffff00007948 */ /* 0x000fe20003800000 */
[----:B------:R-:W-:-:S02]  /*5540*/  SHF.R.U32.HI R15, RZ, 0x1, R18 ;  /* 0x00000001ff0f7819 */ /* 0x000fc40000011612 */
[----:B------:R-:W-:Y:S02]  /*5550*/  LEA.HI.X.SX32 R13, R0, R11, 0x1, P0 ;  /* 0x0000000b000d7211 */ /* 0x000fe400000f0eff */
[----:B------:R-:W-:Y:S02]  /*5560*/  LEA R7, P0, R6, c[0x0][0x170], 0x1 ;  /* 0x00005c0006077a11 */ /* 0x000fe400078008ff */
[----:B-1----:R-:W-:Y:S02]  /*5570*/  LOP3.LUT R2, R3, 0x3, RZ, 0xc0, !PT ;  /* 0x0000000303027812 */ /* 0x002fe400078ec0ff */
[----:B------:R-:W-:Y:S01]  /*5580*/  SHF.R.U32.HI R5, RZ, 0x2, R3 ;  /* 0x00000002ff057819 */ /* 0x000fe20000011603 */
[----:B------:R-:W-:-:S04]  /*5590*/  IMAD.MOV.U32 R3, RZ, RZ, RZ ;  /* 0x000000ffff037224 */ /* 0x000fc800078e00ff */
        /* <DEDUP_REMOVED lines=9> */
.L_x_62:
        /* <DEDUP_REMOVED lines=19> */
.L_x_63:
        /* <DEDUP_REMOVED lines=19> */
.L_x_64:
[----:B------:R-:W-:Y:S05]  /*5890*/  @P6 EXIT ;  /* 0x000000000000694d */ /* 0x000fea0003800000 */
[----:B------:R-:W2:Y:S01]  /*58a0*/  S2R R0, SR_LANEID ;  /* 0x0000000000007919 */ /* 0x000ea20000000000 */
[C---:B------:R-:W-:Y:S01]  /*58b0*/  IADD3 R9, P0, R16.reuse, R9, RZ ;  /* 0x0000000910097210 */ /* 0x040fe20007f1e0ff */
[----:B-1----:R-:W-:Y:S01]  /*58c0*/  IMAD.MOV.U32 R3, RZ, RZ, RZ ;  /* 0x000000ffff037224 */ /* 0x002fe200078e00ff */
[----:B------:R-:W-:Y:S01]  /*58d0*/  SHF.R.U32.HI R13, RZ, 0x1, R18 ;  /* 0x00000001ff0d7819 */ /* 0x000fe20000011612 */
[----:B------:R-:W-:Y:S01]  /*58e0*/  WARPSYNC 0xffffffff ;  /* 0xffffffff00007948 */ /* 0x000fe20003800000 */
[----:B------:R-:W-:-:S02]  /*58f0*/  LEA.HI.X.SX32 R16, R16, R11, 0x1, P0 ;  /* 0x0000000b10107211 */ /* 0x000fc400000f0eff */
[----:B------:R-:W-:Y:S02]  /*5900*/  LEA R7, P0, R9, c[0x0][0x170], 0x1 ;  /* 0x00005c0009077a11 */ /* 0x000fe400078008ff */
[----:B--2---:R-:W-:Y:S02]  /*5910*/  LOP3.LUT R2, R0, 0x3, RZ, 0xc0, !PT ;  /* 0x0000000300027812 */ /* 0x004fe400078ec0ff */
[----:B------:R-:W-:-:S05]  /*5920*/  SHF.R.U32.HI R5, RZ, 0x2, R0 ;  /* 0x00000002ff057819 */ /* 0x000fca0000011600 */
[----:B------:R-:W-:Y:S01]  /*5930*/  IMAD.WIDE.U32 R4, R5, R13, R2 ;  /* 0x0000000d05047225 */ /* 0x000fe200078e0002 */
[----:B------:R-:W-:-:S04]  /*5940*/  LEA.HI.X R3, R9, c[0x0][0x174], R16, 0x1, P0 ;  /* 0x00005d0009037a11 */ /* 0x000fc800000f0c10 */
[----:B------:R-:W-:-:S04]  /*5950*/  LEA R2, P0, R4, R7, 0x2 ;  /* 0x0000000704027211 */ /* 0x000fc800078010ff */
[----:B------:R-:W-:-:S05]  /*5960*/  LEA.HI.X R3, R4, R3, R5, 0x2, P0 ;  /* 0x0000000304037211 */ /* 0x000fca00000f1405 */
[----:B------:R-:W-:Y:S01]  /*5970*/  IMAD.WIDE.U32 R4, R13, 0x20, R2 ;  /* 0x000000200d047825 */ /* 0x000fe200078e0002 */
[----:B------:R-:W-:Y:S04]  /*5980*/  STG.E [R2.64], R140 ;  /* 0x0000008c02007986 */ /* 0x000fe8000c101904 */
[----:B------:R-:W-:Y:S04]  /*5990*/  STG.E [R4.64], R141 ;  /* 0x0000008d04007986 */ /* 0x000fe8000c101904 */
[----:B------:R-:W-:Y:S04]  /*59a0*/  STG.E [R2.64+0x10], R142 ;  /* 0x0000108e02007986 */ /* 0x000fe8000c101904 */
[----:B------:R-:W-:Y:S01]  /*59b0*/  STG.E [R4.64+0x10], R143 ;  /* 0x0000108f04007986 */ /* 0x000fe2000c101904 */
[----:B------:R-:W-:Y:S05]  /*59c0*/  EXIT ;  /* 0x000000000000794d */ /* 0x000fea0003800000 */
.L_x_65:
[----:B------:R-:W-:-:S00]  /*59d0*/  BRA `(.L_x_65) ;  /* 0xfffffff000007947 */ /* 0x000fc0000383ffff */
[----:B------:R-:W-:-:S00]  /*59e0*/  NOP ;  /* 0x0000000000007918 */ /* 0x000fc00000000000 */
        /* <DEDUP_REMOVED lines=9> */
.L_x_66:


//--------------------- .nv.shared.gemm_mma_kernel --------------------------
	.section	.nv.shared.gemm_mma_kernel,"aw",@nobits
	.sectionflags	@""
	.align	16
